	.target	sm_90a

	.elftype	@"ET_EXEC"


//--------------------- .note.nv.tkinfo           --------------------------
	.section	.note.nv.tkinfo,"",@"SHT_NOTE"
	.sectionflags	@"SHF_NOTE_NV_TKINFO"
	.tkinfo
        /*0018*/ 	.word	0x00000002
        /*0030*/ 	.string	""
        /*0030*/ 	.string	"ptxas"
        /*0030*/ 	.string	"Cuda compilation tools, release 13.0, V13.0.88"
        /*0030*/ 	.string	"Build cuda_13.0.r13.0/compiler.36424714_0"
        /*0030*/ 	.string	"-arch sm_90a -m 64 "



//--------------------- .note.nv.cuinfo           --------------------------
	.section	.note.nv.cuinfo,"",@"SHT_NOTE"
	.sectionflags	@"SHF_NOTE_NV_CUINFO"
        /*0018*/ 	.short	0x0002
        /*001a*/ 	.short	0x005a
        /*001c*/ 	.short	0x0082
	.zero		2


//--------------------- .nv.info                  --------------------------
	.section	.nv.info,"",@"SHT_CUDA_INFO"
	.align	4


	//----- nvinfo : EIATTR_REGCOUNT
	.align		4
        /*0000*/ 	.byte	0x04, 0x2f
        /*0002*/ 	.short	(.L_16 - .L_15)
	.align		4
.L_15:
        /*0004*/ 	.word	index@(_ZN7cutlass13device_kernelINS_4fmha6kernel28FmhaKernelTmaWarpSpecializedINS1_10collective30FmhaMainloopTmaWarpSpecializedINS_6half_tEffN4cute5tupleIJNS7_1CILi128EEENS9_ILi64EEENS9_ILi112EEEEEENS8_IJiNS9_ILi1EEENS8_IJiiEEEEEESG_SG_NS4_12CausalFusionEJNS2_6OptionILNS2_3TagE0ENS9_ILb1EEEEENSI_ILSJ_2ESK_EEEEENS4_15FmhaFwdEpilogueIS6_fNS8_IJSB_SC_SB_EEEEENS2_23PersistentTileSchedulerEJSL_SM_EEEEEvNT_6ParamsE)
        /*0008*/ 	.word	0x000000a8


	//----- nvinfo : EIATTR_FRAME_SIZE
	.align		4
.L_16:
        /*000c*/ 	.byte	0x04, 0x11
        /*000e*/ 	.short	(.L_18 - .L_17)
	.align		4
.L_17:
        /*0010*/ 	.word	index@($__internal_0_$__cuda_sm20_rcp_rn_f32_slowpath)
        /*0014*/ 	.word	0x00000000


	//----- nvinfo : EIATTR_FRAME_SIZE
	.align		4
.L_18:
        /*0018*/ 	.byte	0x04, 0x11
        /*001a*/ 	.short	(.L_20 - .L_19)
	.align		4
.L_19:
        /*001c*/ 	.word	index@(_ZN7cutlass13device_kernelINS_4fmha6kernel28FmhaKernelTmaWarpSpecializedINS1_10collective30FmhaMainloopTmaWarpSpecializedINS_6half_tEffN4cute5tupleIJNS7_1CILi128EEENS9_ILi64EEENS9_ILi112EEEEEENS8_IJiNS9_ILi1EEENS8_IJiiEEEEEESG_SG_NS4_12CausalFusionEJNS2_6OptionILNS2_3TagE0ENS9_ILb1EEEEENSI_ILSJ_2ESK_EEEEENS4_15FmhaFwdEpilogueIS6_fNS8_IJSB_SC_SB_EEEEENS2_23PersistentTileSchedulerEJSL_SM_EEEEEvNT_6ParamsE)
        /*0020*/ 	.word	0x00000000


	//----- nvinfo : EIATTR_MIN_STACK_SIZE
	.align		4
.L_20:
        /*0024*/ 	.byte	0x04, 0x12
        /*0026*/ 	.short	(.L_22 - .L_21)
	.align		4
.L_21:
        /*0028*/ 	.word	index@(_ZN7cutlass13device_kernelINS_4fmha6kernel28FmhaKernelTmaWarpSpecializedINS1_10collective30FmhaMainloopTmaWarpSpecializedINS_6half_tEffN4cute5tupleIJNS7_1CILi128EEENS9_ILi64EEENS9_ILi112EEEEEENS8_IJiNS9_ILi1EEENS8_IJiiEEEEEESG_SG_NS4_12CausalFusionEJNS2_6OptionILNS2_3TagE0ENS9_ILb1EEEEENSI_ILSJ_2ESK_EEEEENS4_15FmhaFwdEpilogueIS6_fNS8_IJSB_SC_SB_EEEEENS2_23PersistentTileSchedulerEJSL_SM_EEEEEvNT_6ParamsE)
        /*002c*/ 	.word	0x00000000
.L_22:


//--------------------- .nv.compat                --------------------------
	.section	.nv.compat,"",@"SHT_CUDA_COMPAT_INFO"
	.align	4
        /*0000*/ 	.byte	0x02, 0x09, 0x01, 0x00, 0x02, 0x02, 0x04, 0x00, 0x02, 0x05, 0x05, 0x00, 0x03, 0x07, 0x01, 0x01
        /*0010*/ 	.byte	0x02, 0x03, 0x01, 0x00, 0x02, 0x06, 0x01, 0x00, 0x04, 0x0b, 0x08, 0x00, 0x00, 0x00, 0x00, 0x00
        /*0020*/ 	.byte	0x00, 0x00, 0x00, 0x00


//--------------------- .nv.info._ZN7cutlass13device_kernelINS_4fmha6kernel28FmhaKernelTmaWarpSpecializedINS1_10collective30FmhaMainloopTmaWarpSpecializedINS_6half_tEffN4cute5tupleIJNS7_1CILi128EEENS9_ILi64EEENS9_ILi112EEEEEENS8_IJiNS9_ILi1EEENS8_IJiiEEEEEESG_SG_NS4_12CausalFusionEJNS2_6OptionILNS2_3TagE0ENS9_ILb1EEEEENSI_ILSJ_2ESK_EEEEENS4_15FmhaFwdEpilogueIS6_fNS8_IJSB_SC_SB_EEEEENS2_23PersistentTileSchedulerEJSL_SM_EEEEEvNT_6ParamsE --------------------------
	.section	.nv.info._ZN7cutlass13device_kernelINS_4fmha6kernel28FmhaKernelTmaWarpSpecializedINS1_10collective30FmhaMainloopTmaWarpSpecializedINS_6half_tEffN4cute5tupleIJNS7_1CILi128EEENS9_ILi64EEENS9_ILi112EEEEEENS8_IJiNS9_ILi1EEENS8_IJiiEEEEEESG_SG_NS4_12CausalFusionEJNS2_6OptionILNS2_3TagE0ENS9_ILb1EEEEENSI_ILSJ_2ESK_EEEEENS4_15FmhaFwdEpilogueIS6_fNS8_IJSB_SC_SB_EEEEENS2_23PersistentTileSchedulerEJSL_SM_EEEEEvNT_6ParamsE,"",@"SHT_CUDA_INFO"
	.sectionflags	@""
	.align	4


	//----- nvinfo : EIATTR_CUDA_API_VERSION
	.align		4
        /*0000*/ 	.byte	0x04, 0x37
        /*0002*/ 	.short	(.L_24 - .L_23)
.L_23:
        /*0004*/ 	.word	0x00000082


	//----- nvinfo : EIATTR_KPARAM_INFO
	.align		4
.L_24:
        /*0008*/ 	.byte	0x04, 0x17
        /*000a*/ 	.short	(.L_26 - .L_25)
.L_25:
        /*000c*/ 	.word	0x00000000
        /*0010*/ 	.short	0x0000
        /*0012*/ 	.short	0x0070
        /*0014*/ 	.byte	0x00, 0xf0, 0x01, 0x20


	//----- nvinfo : EIATTR_SPARSE_MMA_MASK
	.align		4
.L_26:
        /*0018*/ 	.byte	0x03, 0x50
        /*001a*/ 	.short	0x0000


	//----- nvinfo : EIATTR_MAXREG_COUNT
	.align		4
        /*001c*/ 	.byte	0x03, 0x1b
        /*001e*/ 	.short	0x00a8


	//----- nvinfo : EIATTR_NUM_BARRIERS
	.align		4
        /*0020*/ 	.byte	0x02, 0x4c
        /*0022*/ 	.byte	0x02
	.zero		1


	//----- nvinfo : EIATTR_EXTERNS
	.align		4
        /*0024*/ 	.byte	0x04, 0x0f
        /*0026*/ 	.short	(.L_28 - .L_27)


	//   ....[0]....
	.align		4
.L_27:
        /*0028*/ 	.word	index@(__assertfail)


	//----- nvinfo : EIATTR_MERCURY_ISA_VERSION
	.align		4
.L_28:
        /*002c*/ 	.byte	0x03, 0x5f
        /*002e*/ 	.short	0x0101


	//----- nvinfo : EIATTR_INT_WARP_WIDE_INSTR_OFFSETS
	.align		4
        /*0030*/ 	.byte	0x04, 0x31
        /*0032*/ 	.short	(.L_30 - .L_29)


	//   ....[0]....
.L_29:
        /*0034*/ 	.word	0x00000760


	//   ....[1]....
        /*0038*/ 	.word	0x00000770


	//   ....[2]....
        /*003c*/ 	.word	0x00000780


	//   ....[3]....
        /*0040*/ 	.word	0x00000790


	//   ....[4]....
        /*0044*/ 	.word	0x00000800


	//   ....[5]....
        /*0048*/ 	.word	0x000009e0


	//   ....[6]....
        /*004c*/ 	.word	0x00000a90


	//----- nvinfo : EIATTR_COOP_GROUP_MASK_REGIDS
	.align		4
.L_30:
        /*0050*/ 	.byte	0x04, 0x29
        /*0052*/ 	.short	(.L_32 - .L_31)


	//   ....[0]....
.L_31:
        /*0054*/ 	.word	0xffffffff


	//   ....[1]....
        /*0058*/ 	.word	0xffffffff


	//   ....[2]....
        /*005c*/ 	.word	0xffffffff


	//   ....[3]....
        /*0060*/ 	.word	0xffffffff


	//   ....[4]....
        /*0064*/ 	.word	0xffffffff


	//   ....[5]....
        /*0068*/ 	.word	0xffffffff


	//   ....[6]....
        /*006c*/ 	.word	0xffffffff


	//   ....[7]....
        /*0070*/ 	.word	0xffffffff


	//   ....[8]....
        /*0074*/ 	.word	0xffffffff


	//   ....[9]....
        /*0078*/ 	.word	0xffffffff


	//   ....[10]....
        /*007c*/ 	.word	0xffffffff


	//   ....[11]....
        /*0080*/ 	.word	0xffffffff


	//   ....[12]....
        /*0084*/ 	.word	0xffffffff


	//   ....[13]....
        /*0088*/ 	.word	0xffffffff


	//   ....[14]....
        /*008c*/ 	.word	0xffffffff


	//   ....[15]....
        /*0090*/ 	.word	0xffffffff


	//   ....[16]....
        /*0094*/ 	.word	0xffffffff


	//   ....[17]....
        /*0098*/ 	.word	0xffffffff


	//   ....[18]....
        /*009c*/ 	.word	0xffffffff


	//   ....[19]....
        /*00a0*/ 	.word	0xffffffff


	//   ....[20]....
        /*00a4*/ 	.word	0xffffffff


	//   ....[21]....
        /*00a8*/ 	.word	0xffffffff


	//----- nvinfo : EIATTR_COOP_GROUP_INSTR_OFFSETS
	.align		4
.L_32:
        /*00ac*/ 	.byte	0x04, 0x28
        /*00ae*/ 	.short	(.L_34 - .L_33)


	//   ....[0]....
.L_33:
        /*00b0*/ 	.word	0x00000070


	//   ....[1]....
        /*00b4*/ 	.word	0x000000a0


	//   ....[2]....
        /*00b8*/ 	.word	0x000001d0


	//   ....[3]....
        /*00bc*/ 	.word	0x000003e0


	//   ....[4]....
        /*00c0*/ 	.word	0x000005a0


	//   ....[5]....
        /*00c4*/ 	.word	0x00000700


	//   ....[6]....
        /*00c8*/ 	.word	0x00001d50


	//   ....[7]....
        /*00cc*/ 	.word	0x00001e10


	//   ....[8]....
        /*00d0*/ 	.word	0x00001e90


	//   ....[9]....
        /*00d4*/ 	.word	0x00001ff0


	//   ....[10]....
        /*00d8*/ 	.word	0x00003d30


	//   ....[11]....
        /*00dc*/ 	.word	0x00003d50


	//   ....[12]....
        /*00e0*/ 	.word	0x00003fd0


	//   ....[13]....
        /*00e4*/ 	.word	0x000040d0


	//   ....[14]....
        /*00e8*/ 	.word	0x00006470


	//   ....[15]....
        /*00ec*/ 	.word	0x00006570


	//   ....[16]....
        /*00f0*/ 	.word	0x00006990


	//   ....[17]....
        /*00f4*/ 	.word	0x00006a90


	//   ....[18]....
        /*00f8*/ 	.word	0x00008780


	//   ....[19]....
        /*00fc*/ 	.word	0x000087b0


	//   ....[20]....
        /*0100*/ 	.word	0x000087f0


	//   ....[21]....
        /*0104*/ 	.word	0x00008810


	//----- nvinfo : EIATTR_REG_RECONFIG
	.align		4
.L_34:
        /*0108*/ 	.byte	0x01, 0x54
	.zero		2


	//----- nvinfo : EIATTR_SYSCALL_OFFSETS
	.align		4
        /*010c*/ 	.byte	0x04, 0x46
        /*010e*/ 	.short	(.L_36 - .L_35)


	//   ....[0]....
.L_35:
        /*0110*/ 	.word	0x000093d0


	//   ....[1]....
        /*0114*/ 	.word	0x00009530


	//----- nvinfo : EIATTR_MBARRIER_INSTR_OFFSETS
	.align		4
.L_36:
        /*0118*/ 	.byte	0x04, 0x39
        /*011a*/ 	.short	(.L_38 - .L_37)


	//   ....[0]....
.L_37:
        /*011c*/ 	.word	0x00000390
        /*0120*/ 	.word	0x000000ff
        /*0124*/ 	.word	0x0001aa50
        /*0128*/ 	.short	0x0100
        /*012a*/ 	.byte	0x08
	.zero		1


	//   ....[1]....
        /*012c*/ 	.word	0x000003a0
        /*0130*/ 	.word	0x000000ff
        /*0134*/ 	.word	0x0001aa60
        /*0138*/ 	.short	0x0100
        /*013a*/ 	.byte	0x08
	.zero		1


	//   ....[2]....
        /*013c*/ 	.word	0x000003b0
        /*0140*/ 	.word	0x000000ff
        /*0144*/ 	.word	0x0001aa58
        /*0148*/ 	.short	0x0100
        /*014a*/ 	.byte	0x08
	.zero		1


	//   ....[3]....
        /*014c*/ 	.word	0x000003c0
        /*0150*/ 	.word	0x000000ff
        /*0154*/ 	.word	0x0001aa68
        /*0158*/ 	.short	0x0100
        /*015a*/ 	.byte	0x08
	.zero		1


	//   ....[4]....
        /*015c*/ 	.word	0x000004f0
        /*0160*/ 	.word	0x000000ff
        /*0164*/ 	.word	0x0001aa00
        /*0168*/ 	.short	0x0100
        /*016a*/ 	.byte	0x08
	.zero		1


	//   ....[5]....
        /*016c*/ 	.word	0x00000500
        /*0170*/ 	.word	0x000000ff
        /*0174*/ 	.word	0x0001aa28
        /*0178*/ 	.short	0x0100
        /*017a*/ 	.byte	0x08
	.zero		1


	//   ....[6]....
        /*017c*/ 	.word	0x00000510
        /*0180*/ 	.word	0x000000ff
        /*0184*/ 	.word	0x0001aa08
        /*0188*/ 	.short	0x0100
        /*018a*/ 	.byte	0x08
	.zero		1


	//   ....[7]....
        /*018c*/ 	.word	0x00000520
        /*0190*/ 	.word	0x000000ff
        /*0194*/ 	.word	0x0001aa30
        /*0198*/ 	.short	0x0100
        /*019a*/ 	.byte	0x08
	.zero		1


	//   ....[8]....
        /*019c*/ 	.word	0x00000530
        /*01a0*/ 	.word	0x000000ff
        /*01a4*/ 	.word	0x0001aa10
        /*01a8*/ 	.short	0x0100
        /*01aa*/ 	.byte	0x08
	.zero		1


	//   ....[9]....
        /*01ac*/ 	.word	0x00000540
        /*01b0*/ 	.word	0x000000ff
        /*01b4*/ 	.word	0x0001aa38
        /*01b8*/ 	.short	0x0100
        /*01ba*/ 	.byte	0x08
	.zero		1


	//   ....[10]....
        /*01bc*/ 	.word	0x00000550
        /*01c0*/ 	.word	0x000000ff
        /*01c4*/ 	.word	0x0001aa18
        /*01c8*/ 	.short	0x0100
        /*01ca*/ 	.byte	0x08
	.zero		1


	//   ....[11]....
        /*01cc*/ 	.word	0x00000560
        /*01d0*/ 	.word	0x000000ff
        /*01d4*/ 	.word	0x0001aa40
        /*01d8*/ 	.short	0x0100
        /*01da*/ 	.byte	0x08
	.zero		1


	//   ....[12]....
        /*01dc*/ 	.word	0x00000570
        /*01e0*/ 	.word	0x000000ff
        /*01e4*/ 	.word	0x0001aa20
        /*01e8*/ 	.short	0x0100
        /*01ea*/ 	.byte	0x08
	.zero		1


	//   ....[13]....
        /*01ec*/ 	.word	0x00000580
        /*01f0*/ 	.word	0x000000ff
        /*01f4*/ 	.word	0x0001aa48
        /*01f8*/ 	.short	0x0100
        /*01fa*/ 	.byte	0x08
	.zero		1


	//   ....[14]....
        /*01fc*/ 	.word	0x000006b0
        /*0200*/ 	.word	0x000000ff
        /*0204*/ 	.word	0x0001aa70
        /*0208*/ 	.short	0x0100
        /*020a*/ 	.byte	0x08
	.zero		1


	//   ....[15]....
        /*020c*/ 	.word	0x000006c0
        /*0210*/ 	.word	0x000000ff
        /*0214*/ 	.word	0x0001aa80
        /*0218*/ 	.short	0x0100
        /*021a*/ 	.byte	0x08
	.zero		1


	//   ....[16]....
        /*021c*/ 	.word	0x000006d0
        /*0220*/ 	.word	0x000000ff
        /*0224*/ 	.word	0x0001aa78
        /*0228*/ 	.short	0x0100
        /*022a*/ 	.byte	0x08
	.zero		1


	//   ....[17]....
        /*022c*/ 	.word	0x000006e0
        /*0230*/ 	.word	0x000000ff
        /*0234*/ 	.word	0x0001aa88
        /*0238*/ 	.short	0x0100
        /*023a*/ 	.byte	0x08
	.zero		1


	//   ....[18]....
        /*023c*/ 	.word	0x00000820
        /*0240*/ 	.word	0x000000ff
        /*0244*/ 	.word	0x0001aa90
        /*0248*/ 	.short	0x0100
        /*024a*/ 	.byte	0x06
	.zero		1


	//   ....[19]....
        /*024c*/ 	.word	0x00000830
        /*0250*/ 	.word	0x000000ff
        /*0254*/ 	.word	0x0001aa98
        /*0258*/ 	.short	0x0100
        /*025a*/ 	.byte	0x06
	.zero		1


	//   ....[20]....
        /*025c*/ 	.word	0x00000840
        /*0260*/ 	.word	0x000000ff
        /*0264*/ 	.word	0x0001aaa0
        /*0268*/ 	.short	0x0100
        /*026a*/ 	.byte	0x06
	.zero		1


	//   ....[21]....
        /*026c*/ 	.word	0x00000850
        /*0270*/ 	.word	0x000000ff
        /*0274*/ 	.word	0x0001aaa8
        /*0278*/ 	.short	0x0100
        /*027a*/ 	.byte	0x06
	.zero		1


	//   ....[22]....
        /*027c*/ 	.word	0x00000950
        /*0280*/ 	.word	0x000000ff
        /*0284*/ 	.word	0x0001aac0
        /*0288*/ 	.short	0x0100
        /*028a*/ 	.byte	0x08
	.zero		1


	//   ....[23]....
        /*028c*/ 	.word	0x00000960
        /*0290*/ 	.word	0x000000ff
        /*0294*/ 	.word	0x0001aae0
        /*0298*/ 	.short	0x0100
        /*029a*/ 	.byte	0x08
	.zero		1


	//   ....[24]....
        /*029c*/ 	.word	0x00000970
        /*02a0*/ 	.word	0x000000ff
        /*02a4*/ 	.word	0x0001aac8
        /*02a8*/ 	.short	0x0100
        /*02aa*/ 	.byte	0x08
	.zero		1


	//   ....[25]....
        /*02ac*/ 	.word	0x00000980
        /*02b0*/ 	.word	0x000000ff
        /*02b4*/ 	.word	0x0001aae8
        /*02b8*/ 	.short	0x0100
        /*02ba*/ 	.byte	0x08
	.zero		1


	//   ....[26]....
        /*02bc*/ 	.word	0x00000990
        /*02c0*/ 	.word	0x000000ff
        /*02c4*/ 	.word	0x0001aad0
        /*02c8*/ 	.short	0x0100
        /*02ca*/ 	.byte	0x08
	.zero		1


	//   ....[27]....
        /*02cc*/ 	.word	0x000009a0
        /*02d0*/ 	.word	0x000000ff
        /*02d4*/ 	.word	0x0001aaf0
        /*02d8*/ 	.short	0x0100
        /*02da*/ 	.byte	0x08
	.zero		1


	//   ....[28]....
        /*02dc*/ 	.word	0x000009b0
        /*02e0*/ 	.word	0x000000ff
        /*02e4*/ 	.word	0x0001aad8
        /*02e8*/ 	.short	0x0100
        /*02ea*/ 	.byte	0x08
	.zero		1


	//   ....[29]....
        /*02ec*/ 	.word	0x000009c0
        /*02f0*/ 	.word	0x000000ff
        /*02f4*/ 	.word	0x0001aaf8
        /*02f8*/ 	.short	0x0100
        /*02fa*/ 	.byte	0x08
	.zero		1


	//   ....[30]....
        /*02fc*/ 	.word	0x00000ac0
        /*0300*/ 	.word	0x000000ff
        /*0304*/ 	.word	0x0001aab0
        /*0308*/ 	.short	0x0100
        /*030a*/ 	.byte	0x06
	.zero		1


	//   ....[31]....
        /*030c*/ 	.word	0x00001420
        /*0310*/ 	.word	0x000000ff
        /*0314*/ 	.word	0x0001aa50
        /*0318*/ 	.short	0x010a
        /*031a*/ 	.byte	0x04
	.zero		1


	//   ....[32]....
        /*031c*/ 	.word	0x000014d0
        /*0320*/ 	.word	0x000000ff
        /*0324*/ 	.word	0x0001aa00
        /*0328*/ 	.short	0x010a
        /*032a*/ 	.byte	0x22
	.zero		1


	//   ....[33]....
        /*032c*/ 	.word	0x000014f0
        /*0330*/ 	.word	0x000000ff
        /*0334*/ 	.word	0xfffffff8
        /*0338*/ 	.short	0x010a
        /*033a*/ 	.byte	0x20
	.zero		1


	//   ....[34]....
        /*033c*/ 	.word	0x00002980
        /*0340*/ 	.word	0x0000001a
        /*0344*/ 	.word	0x00000000
        /*0348*/ 	.short	0x0101
        /*034a*/ 	.byte	0x23
	.zero		1


	//   ....[35]....
        /*034c*/ 	.word	0x00002cc0
        /*0350*/ 	.word	0x000000ff
        /*0354*/ 	.word	0x0001aa00
        /*0358*/ 	.short	0x010a
        /*035a*/ 	.byte	0x06
	.zero		1


	//   ....[36]....
        /*035c*/ 	.word	0x000037a0
        /*0360*/ 	.word	0x000000ff
        /*0364*/ 	.word	0x00000000
        /*0368*/ 	.short	0x0101
        /*036a*/ 	.byte	0x22
	.zero		1


	//   ....[37]....
        /*036c*/ 	.word	0x000038f0
        /*0370*/ 	.word	0x000000ff
        /*0374*/ 	.word	0x0001aa00
        /*0378*/ 	.short	0x010a
        /*037a*/ 	.byte	0x06
	.zero		1


	//   ....[38]....
        /*037c*/ 	.word	0x00004bc0
        /*0380*/ 	.word	0x000000ff
        /*0384*/ 	.word	0x0001aa00
        /*0388*/ 	.short	0x010a
        /*038a*/ 	.byte	0x06
	.zero		1


	//   ....[39]....
        /*038c*/ 	.word	0x00005020
        /*0390*/ 	.word	0x000000ff
        /*0394*/ 	.word	0x0001aa00
        /*0398*/ 	.short	0x010a
        /*039a*/ 	.byte	0x06
	.zero		1


	//   ....[40]....
        /*039c*/ 	.word	0x00005af0
        /*03a0*/ 	.word	0x000000ff
        /*03a4*/ 	.word	0x00000000
        /*03a8*/ 	.short	0x0101
        /*03aa*/ 	.byte	0x06
	.zero		1


	//   ....[41]....
        /*03ac*/ 	.word	0x00005ba0
        /*03b0*/ 	.word	0x000000ff
        /*03b4*/ 	.word	0x00000000
        /*03b8*/ 	.short	0x0101
        /*03ba*/ 	.byte	0x06
	.zero		1


	//   ....[42]....
        /*03bc*/ 	.word	0x00005d50
        /*03c0*/ 	.word	0x000000ff
        /*03c4*/ 	.word	0x0001aa00
        /*03c8*/ 	.short	0x010a
        /*03ca*/ 	.byte	0x06
	.zero		1


	//   ....[43]....
        /*03cc*/ 	.word	0x000074d0
        /*03d0*/ 	.word	0x000000ff
        /*03d4*/ 	.word	0x0001aa00
        /*03d8*/ 	.short	0x010a
        /*03da*/ 	.byte	0x06
	.zero		1


	//   ....[44]....
        /*03dc*/ 	.word	0x000079a0
        /*03e0*/ 	.word	0x000000ff
        /*03e4*/ 	.word	0x0001aa00
        /*03e8*/ 	.short	0x010a
        /*03ea*/ 	.byte	0x06
	.zero		1


	//   ....[45]....
        /*03ec*/ 	.word	0x00008470
        /*03f0*/ 	.word	0x000000ff
        /*03f4*/ 	.word	0x00000000
        /*03f8*/ 	.short	0x0101
        /*03fa*/ 	.byte	0x06
	.zero		1


	//   ....[46]....
        /*03fc*/ 	.word	0x00008520
        /*0400*/ 	.word	0x000000ff
        /*0404*/ 	.word	0x00000000
        /*0408*/ 	.short	0x0101
        /*040a*/ 	.byte	0x06
	.zero		1


	//   ....[47]....
        /*040c*/ 	.word	0x000086d0
        /*0410*/ 	.word	0x000000ff
        /*0414*/ 	.word	0x00000000
        /*0418*/ 	.short	0x0101
        /*041a*/ 	.byte	0x04
	.zero		1


	//   ....[48]....
        /*041c*/ 	.word	0x00008750
        /*0420*/ 	.word	0x000000ff
        /*0424*/ 	.word	0x00000000
        /*0428*/ 	.short	0x0101
        /*042a*/ 	.byte	0x21
	.zero		1


	//   ....[49]....
        /*042c*/ 	.word	0x00008d90
        /*0430*/ 	.word	0x000000ff
        /*0434*/ 	.word	0x00000008
        /*0438*/ 	.short	0x010a
        /*043a*/ 	.byte	0x20
	.zero		1


	//   ....[50]....
        /*043c*/ 	.word	0x0000a750
        /*0440*/ 	.word	0x00000000
        /*0444*/ 	.word	0x0001aa90
        /*0448*/ 	.short	0x0101
        /*044a*/ 	.byte	0x25
	.zero		1


	//   ....[51]....
        /*044c*/ 	.word	0x0000ab10
        /*0450*/ 	.word	0x00000007
        /*0454*/ 	.word	0x0001aa60
        /*0458*/ 	.short	0x010a
        /*045a*/ 	.byte	0x3f
	.zero		1


	//   ....[52]....
        /*045c*/ 	.word	0x0000af80
        /*0460*/ 	.word	0x00000007
        /*0464*/ 	.word	0x0001aab0
        /*0468*/ 	.short	0x0101
        /*046a*/ 	.byte	0x3f
	.zero		1


	//   ....[53]....
        /*046c*/ 	.word	0x0000af90
        /*0470*/ 	.word	0x00000007
        /*0474*/ 	.word	0x0001aab0
        /*0478*/ 	.short	0x010a
        /*047a*/ 	.byte	0x3f
	.zero		1


	//   ....[54]....
        /*047c*/ 	.word	0x0000b030
        /*0480*/ 	.word	0x00000004
        /*0484*/ 	.word	0x0001aa60
        /*0488*/ 	.short	0x010a
        /*048a*/ 	.byte	0x3f
	.zero		1


	//   ....[55]....
        /*048c*/ 	.word	0x0000b840
        /*0490*/ 	.word	0x00000008
        /*0494*/ 	.word	0x0001aa28
        /*0498*/ 	.short	0x010a
        /*049a*/ 	.byte	0x3f
	.zero		1


	//   ....[56]....
        /*049c*/ 	.word	0x0000bc90
        /*04a0*/ 	.word	0x00000005
        /*04a4*/ 	.word	0x0001aab0
        /*04a8*/ 	.short	0x0101
        /*04aa*/ 	.byte	0x3f
	.zero		1


	//   ....[57]....
        /*04ac*/ 	.word	0x0000bca0
        /*04b0*/ 	.word	0x00000005
        /*04b4*/ 	.word	0x0001aab0
        /*04b8*/ 	.short	0x010a
        /*04ba*/ 	.byte	0x3f
	.zero		1


	//   ....[58]....
        /*04bc*/ 	.word	0x0000bd50
        /*04c0*/ 	.word	0x00000007
        /*04c4*/ 	.word	0x0001aa28
        /*04c8*/ 	.short	0x010a
        /*04ca*/ 	.byte	0x3f
	.zero		1


	//   ....[59]....
        /*04cc*/ 	.word	0x0000c1f0
        /*04d0*/ 	.word	0x00000007
        /*04d4*/ 	.word	0x0001aa28
        /*04d8*/ 	.short	0x010a
        /*04da*/ 	.byte	0x3f
	.zero		1


	//   ....[60]....
        /*04dc*/ 	.word	0x0000c660
        /*04e0*/ 	.word	0x00000007
        /*04e4*/ 	.word	0x0001aa28
        /*04e8*/ 	.short	0x010a
        /*04ea*/ 	.byte	0x3f
	.zero		1


	//   ....[61]....
        /*04ec*/ 	.word	0x0000cb20
        /*04f0*/ 	.word	0x00000004
        /*04f4*/ 	.word	0x0001aa50
        /*04f8*/ 	.short	0x010a
        /*04fa*/ 	.byte	0x3f
	.zero		1


	//   ....[62]....
        /*04fc*/ 	.word	0x0000cb80
        /*0500*/ 	.word	0x00000006
        /*0504*/ 	.word	0x0001aa00
        /*0508*/ 	.short	0x010a
        /*050a*/ 	.byte	0x3f
	.zero		1


	//   ....[63]....
        /*050c*/ 	.word	0x0000cbe0
        /*0510*/ 	.word	0x00000003
        /*0514*/ 	.word	0xfffffff8
        /*0518*/ 	.short	0x010a
        /*051a*/ 	.byte	0x3f
	.zero		1


	//   ....[64]....
        /*051c*/ 	.word	0x0000cc40
        /*0520*/ 	.word	0x00000008
        /*0524*/ 	.word	0x0001aa00
        /*0528*/ 	.short	0x010a
        /*052a*/ 	.byte	0x3f
	.zero		1


	//   ....[65]....
        /*052c*/ 	.word	0x0000cca0
        /*0530*/ 	.word	0x00000005
        /*0534*/ 	.word	0x0001aa00
        /*0538*/ 	.short	0x010a
        /*053a*/ 	.byte	0x3f
	.zero		1


	//   ....[66]....
        /*053c*/ 	.word	0x0000cd00
        /*0540*/ 	.word	0x00000000
        /*0544*/ 	.word	0x0001aa00
        /*0548*/ 	.short	0x010a
        /*054a*/ 	.byte	0x3f
	.zero		1


	//   ....[67]....
        /*054c*/ 	.word	0x0000cd60
        /*0550*/ 	.word	0x00000005
        /*0554*/ 	.word	0x0001aa00
        /*0558*/ 	.short	0x010a
        /*055a*/ 	.byte	0x3f
	.zero		1


	//   ....[68]....
        /*055c*/ 	.word	0x0000cdc0
        /*0560*/ 	.word	0x00000009
        /*0564*/ 	.word	0x0001aa00
        /*0568*/ 	.short	0x010a
        /*056a*/ 	.byte	0x3f
	.zero		1


	//   ....[69]....
        /*056c*/ 	.word	0x0000ce20
        /*0570*/ 	.word	0x00000003
        /*0574*/ 	.word	0x00000008
        /*0578*/ 	.short	0x010a
        /*057a*/ 	.byte	0x3f
	.zero		1


	//   ....[70]....
        /*057c*/ 	.word	0x0000cef0
        /*0580*/ 	.word	0x00000007
        /*0584*/ 	.word	0x0001aa60
        /*0588*/ 	.short	0x010a
        /*058a*/ 	.byte	0x3f
	.zero		1


	//   ....[71]....
        /*058c*/ 	.word	0x0000cf40
        /*0590*/ 	.word	0x00000007
        /*0594*/ 	.word	0x0001aab0
        /*0598*/ 	.short	0x010a
        /*059a*/ 	.byte	0x3f
	.zero		1


	//   ....[72]....
        /*059c*/ 	.word	0x0000cf90
        /*05a0*/ 	.word	0x00000004
        /*05a4*/ 	.word	0x0001aa60
        /*05a8*/ 	.short	0x010a
        /*05aa*/ 	.byte	0x3f
	.zero		1


	//   ....[73]....
        /*05ac*/ 	.word	0x0000d060
        /*05b0*/ 	.word	0x00000008
        /*05b4*/ 	.word	0x0001aa28
        /*05b8*/ 	.short	0x010a
        /*05ba*/ 	.byte	0x3f
	.zero		1


	//   ....[74]....
        /*05bc*/ 	.word	0x0000d0b0
        /*05c0*/ 	.word	0x00000005
        /*05c4*/ 	.word	0x0001aab0
        /*05c8*/ 	.short	0x010a
        /*05ca*/ 	.byte	0x3f
	.zero		1


	//   ....[75]....
        /*05cc*/ 	.word	0x0000d100
        /*05d0*/ 	.word	0x00000007
        /*05d4*/ 	.word	0x0001aa28
        /*05d8*/ 	.short	0x010a
        /*05da*/ 	.byte	0x3f
	.zero		1


	//   ....[76]....
        /*05dc*/ 	.word	0x0000d150
        /*05e0*/ 	.word	0x00000007
        /*05e4*/ 	.word	0x0001aa28
        /*05e8*/ 	.short	0x010a
        /*05ea*/ 	.byte	0x3f
	.zero		1


	//   ....[77]....
        /*05ec*/ 	.word	0x0000d1a0
        /*05f0*/ 	.word	0x00000007
        /*05f4*/ 	.word	0x0001aa28
        /*05f8*/ 	.short	0x010a
        /*05fa*/ 	.byte	0x3f
	.zero		1


	//----- nvinfo : EIATTR_NUM_MBARRIERS
	.align		4
.L_38:
        /*05fc*/ 	.byte	0x03, 0x38
        /*05fe*/ 	.short	0x001f


	//----- nvinfo : EIATTR_EXIT_INSTR_OFFSETS
	.align		4
        /*0600*/ 	.byte	0x04, 0x1c
        /*0602*/ 	.short	(.L_40 - .L_39)


	//   ....[0]....
.L_39:
        /*0604*/ 	.word	0x00000b20


	//   ....[1]....
        /*0608*/ 	.word	0x00000b90


	//   ....[2]....
        /*060c*/ 	.word	0x0000a780


	//   ....[3]....
        /*0610*/ 	.word	0x0000a7e0


	//   ....[4]....
        /*0614*/ 	.word	0x0000a810


	//   ....[5]....
        /*0618*/ 	.word	0x0000b490


	//   ....[6]....
        /*061c*/ 	.word	0x0000b4c0


	//   ....[7]....
        /*0620*/ 	.word	0x0000cb00


	//----- nvinfo : EIATTR_MAX_THREADS
	.align		4
.L_40:
        /*0624*/ 	.byte	0x04, 0x05
        /*0626*/ 	.short	(.L_42 - .L_41)
.L_41:
        /*0628*/ 	.word	0x00000180
        /*062c*/ 	.word	0x00000001
        /*0630*/ 	.word	0x00000001


	//----- nvinfo : EIATTR_CRS_STACK_SIZE
	.align		4
.L_42:
        /*0634*/ 	.byte	0x04, 0x1e
        /*0636*/ 	.short	(.L_44 - .L_43)
.L_43:
        /*0638*/ 	.word	0x00000000


	//----- nvinfo : EIATTR_CBANK_PARAM_SIZE
	.align		4
.L_44:
        /*063c*/ 	.byte	0x03, 0x19
        /*063e*/ 	.short	0x0870


	//----- nvinfo : EIATTR_PARAM_CBANK
	.align		4
        /*0640*/ 	.byte	0x04, 0x0a
        /*0642*/ 	.short	(.L_46 - .L_45)
	.align		4
.L_45:
        /*0644*/ 	.word	index@(.nv.constant0._ZN7cutlass13device_kernelINS_4fmha6kernel28FmhaKernelTmaWarpSpecializedINS1_10collective30FmhaMainloopTmaWarpSpecializedINS_6half_tEffN4cute5tupleIJNS7_1CILi128EEENS9_ILi64EEENS9_ILi112EEEEEENS8_IJiNS9_ILi1EEENS8_IJiiEEEEEESG_SG_NS4_12CausalFusionEJNS2_6OptionILNS2_3TagE0ENS9_ILb1EEEEENSI_ILSJ_2ESK_EEEEENS4_15FmhaFwdEpilogueIS6_fNS8_IJSB_SC_SB_EEEEENS2_23PersistentTileSchedulerEJSL_SM_EEEEEvNT_6ParamsE)
        /*0648*/ 	.short	0x0210
        /*064a*/ 	.short	0x0870


	//----- nvinfo : EIATTR_SW_WAR
	.align		4
.L_46:
        /*064c*/ 	.byte	0x04, 0x36
        /*064e*/ 	.short	(.L_48 - .L_47)
.L_47:
        /*0650*/ 	.word	0x00000008
.L_48:


//--------------------- .nv.callgraph             --------------------------
	.section	.nv.callgraph,"",@"SHT_CUDA_CALLGRAPH"
	.align	4
	.sectionentsize	8
	.align		4
        /*0000*/ 	.word	0x00000000
	.align		4
        /*0004*/ 	.word	0xffffffff
	.align		4
        /*0008*/ 	.word	index@(_ZN7cutlass13device_kernelINS_4fmha6kernel28FmhaKernelTmaWarpSpecializedINS1_10collective30FmhaMainloopTmaWarpSpecializedINS_6half_tEffN4cute5tupleIJNS7_1CILi128EEENS9_ILi64EEENS9_ILi112EEEEEENS8_IJiNS9_ILi1EEENS8_IJiiEEEEEESG_SG_NS4_12CausalFusionEJNS2_6OptionILNS2_3TagE0ENS9_ILb1EEEEENSI_ILSJ_2ESK_EEEEENS4_15FmhaFwdEpilogueIS6_fNS8_IJSB_SC_SB_EEEEENS2_23PersistentTileSchedulerEJSL_SM_EEEEEvNT_6ParamsE)
	.align		4
        /*000c*/ 	.word	index@(__assertfail)
	.align		4
        /*0010*/ 	.word	0x00000000
	.align		4
        /*0014*/ 	.word	0xfffffffe
	.align		4
        /*0018*/ 	.word	0x00000000
	.align		4
        /*001c*/ 	.word	0xfffffffd
	.align		4
        /*0020*/ 	.word	0x00000000
	.align		4
        /*0024*/ 	.word	0xfffffffc


//--------------------- .nv.constant4             --------------------------
	.section	.nv.constant4,"a",@progbits
	.align	8
	.align		8
.nv.constant4:
        /*0000*/ 	.dword	__assertfail
	.align		8
        /*0008*/ 	.dword	__unnamed_1
	.align		8
        /*0010*/ 	.dword	__unnamed_2
	.align		8
        /*0018*/ 	.dword	_ZN39_INTERNAL_8ba0daf4_4_k_cu_39746140_33894cuda3std3__45__cpo5beginE
	.align		8
        /*0020*/ 	.dword	_ZN39_INTERNAL_8ba0daf4_4_k_cu_39746140_33894cuda3std3__45__cpo3endE
	.align		8
        /*0028*/ 	.dword	_ZN39_INTERNAL_8ba0daf4_4_k_cu_39746140_33894cuda3std3__45__cpo6cbeginE
	.align		8
        /*0030*/ 	.dword	_ZN39_INTERNAL_8ba0daf4_4_k_cu_39746140_33894cuda3std3__45__cpo4cendE
	.align		8
        /*0038*/ 	.dword	_ZN39_INTERNAL_8ba0daf4_4_k_cu_39746140_33894cuda3std3__441_GLOBAL__N__8ba0daf4_4_k_cu_39746140_33896ignoreE
	.align		8
        /*0040*/ 	.dword	_ZN39_INTERNAL_8ba0daf4_4_k_cu_39746140_33894cuda3std3__419piecewise_constructE
	.align		8
        /*0048*/ 	.dword	_ZN39_INTERNAL_8ba0daf4_4_k_cu_39746140_33894cuda3std3__48in_placeE
	.align		8
        /*0050*/ 	.dword	_ZN39_INTERNAL_8ba0daf4_4_k_cu_39746140_33894cuda3std6ranges3__45__cpo4swapE
	.align		8
        /*0058*/ 	.dword	_ZN39_INTERNAL_8ba0daf4_4_k_cu_39746140_33894cuda3std6ranges3__45__cpo9iter_moveE
	.align		8
        /*0060*/ 	.dword	_ZN39_INTERNAL_8ba0daf4_4_k_cu_39746140_33894cute7productE
	.align		8
        /*0068*/ 	.dword	_ZN39_INTERNAL_8ba0daf4_4_k_cu_39746140_33894cute1_E
	.align		8
        /*0070*/ 	.dword	$str$24
	.align		8
        /*0078*/ 	.dword	$str$25


//--------------------- .text._ZN7cutlass13device_kernelINS_4fmha6kernel28FmhaKernelTmaWarpSpecializedINS1_10collective30FmhaMainloopTmaWarpSpecializedINS_6half_tEffN4cute5tupleIJNS7_1CILi128EEENS9_ILi64EEENS9_ILi112EEEEEENS8_IJiNS9_ILi1EEENS8_IJiiEEEEEESG_SG_NS4_12CausalFusionEJNS2_6OptionILNS2_3TagE0ENS9_ILb1EEEEENSI_ILSJ_2ESK_EEEEENS4_15FmhaFwdEpilogueIS6_fNS8_IJSB_SC_SB_EEEEENS2_23PersistentTileSchedulerEJSL_SM_EEEEEvNT_6ParamsE --------------------------
	.section	.text._ZN7cutlass13device_kernelINS_4fmha6kernel28FmhaKernelTmaWarpSpecializedINS1_10collective30FmhaMainloopTmaWarpSpecializedINS_6half_tEffN4cute5tupleIJNS7_1CILi128EEENS9_ILi64EEENS9_ILi112EEEEEENS8_IJiNS9_ILi1EEENS8_IJiiEEEEEESG_SG_NS4_12CausalFusionEJNS2_6OptionILNS2_3TagE0ENS9_ILb1EEEEENSI_ILSJ_2ESK_EEEEENS4_15FmhaFwdEpilogueIS6_fNS8_IJSB_SC_SB_EEEEENS2_23PersistentTileSchedulerEJSL_SM_EEEEEvNT_6ParamsE,"ax",@progbits
	.align	128
.text._ZN7cutlass13device_kernelINS_4fmha6kernel28FmhaKernelTmaWarpSpecializedINS1_10collective30FmhaMainloopTmaWarpSpecializedINS_6half_tEffN4cute5tupleIJNS7_1CILi128EEENS9_ILi64EEENS9_ILi112EEEEEENS8_IJiNS9_ILi1EEENS8_IJiiEEEEEESG_SG_NS4_12CausalFusionEJNS2_6OptionILNS2_3TagE0ENS9_ILb1EEEEENSI_ILSJ_2ESK_EEEEENS4_15FmhaFwdEpilogueIS6_fNS8_IJSB_SC_SB_EEEEENS2_23PersistentTileSchedulerEJSL_SM_EEEEEvNT_6ParamsE:
        .type           _ZN7cutlass13device_kernelINS_4fmha6kernel28FmhaKernelTmaWarpSpecializedINS1_10collective30FmhaMainloopTmaWarpSpecializedINS_6half_tEffN4cute5tupleIJNS7_1CILi128EEENS9_ILi64EEENS9_ILi112EEEEEENS8_IJiNS9_ILi1EEENS8_IJiiEEEEEESG_SG_NS4_12CausalFusionEJNS2_6OptionILNS2_3TagE0ENS9_ILb1EEEEENSI_ILSJ_2ESK_EEEEENS4_15FmhaFwdEpilogueIS6_fNS8_IJSB_SC_SB_EEEEENS2_23PersistentTileSchedulerEJSL_SM_EEEEEvNT_6ParamsE,@function
        .size           _ZN7cutlass13device_kernelINS_4fmha6kernel28FmhaKernelTmaWarpSpecializedINS1_10collective30FmhaMainloopTmaWarpSpecializedINS_6half_tEffN4cute5tupleIJNS7_1CILi128EEENS9_ILi64EEENS9_ILi112EEEEEENS8_IJiNS9_ILi1EEENS8_IJiiEEEEEESG_SG_NS4_12CausalFusionEJNS2_6OptionILNS2_3TagE0ENS9_ILb1EEEEENSI_ILSJ_2ESK_EEEEENS4_15FmhaFwdEpilogueIS6_fNS8_IJSB_SC_SB_EEEEENS2_23PersistentTileSchedulerEJSL_SM_EEEEEvNT_6ParamsE,(.L_x_156 - _ZN7cutlass13device_kernelINS_4fmha6kernel28FmhaKernelTmaWarpSpecializedINS1_10collective30FmhaMainloopTmaWarpSpecializedINS_6half_tEffN4cute5tupleIJNS7_1CILi128EEENS9_ILi64EEENS9_ILi112EEEEEENS8_IJiNS9_ILi1EEENS8_IJiiEEEEEESG_SG_NS4_12CausalFusionEJNS2_6OptionILNS2_3TagE0ENS9_ILb1EEEEENSI_ILSJ_2ESK_EEEEENS4_15FmhaFwdEpilogueIS6_fNS8_IJSB_SC_SB_EEEEENS2_23PersistentTileSchedulerEJSL_SM_EEEEEvNT_6ParamsE)
        .other          _ZN7cutlass13device_kernelINS_4fmha6kernel28FmhaKernelTmaWarpSpecializedINS1_10collective30FmhaMainloopTmaWarpSpecializedINS_6half_tEffN4cute5tupleIJNS7_1CILi128EEENS9_ILi64EEENS9_ILi112EEEEEENS8_IJiNS9_ILi1EEENS8_IJiiEEEEEESG_SG_NS4_12CausalFusionEJNS2_6OptionILNS2_3TagE0ENS9_ILb1EEEEENSI_ILSJ_2ESK_EEEEENS4_15FmhaFwdEpilogueIS6_fNS8_IJSB_SC_SB_EEEEENS2_23PersistentTileSchedulerEJSL_SM_EEEEEvNT_6ParamsE,@"STO_CUDA_ENTRY STV_DEFAULT"
_ZN7cutlass13device_kernelINS_4fmha6kernel28FmhaKernelTmaWarpSpecializedINS1_10collective30FmhaMainloopTmaWarpSpecializedINS_6half_tEffN4cute5tupleIJNS7_1CILi128EEENS9_ILi64EEENS9_ILi112EEEEEENS8_IJiNS9_ILi1EEENS8_IJiiEEEEEESG_SG_NS4_12CausalFusionEJNS2_6OptionILNS2_3TagE0ENS9_ILb1EEEEENSI_ILSJ_2ESK_EEEEENS4_15FmhaFwdEpilogueIS6_fNS8_IJSB_SC_SB_EEEEENS2_23PersistentTileSchedulerEJSL_SM_EEEEEvNT_6ParamsE:
[----:B------:R-:W1:Y:S01]  /*0000*/  LDC R1, c[0x0][0x28] ;  /* 0x00000a00ff017b82 */ /* 0x000e620000000800 */
[----:B------:R-:W2:Y:S07]  /*0010*/  S2R R2, SR_TID.X ;  /* 0x0000000000027919 */ /* 0x000eae0000002100 */
[----:B------:R-:W3:Y:S01]  /*0020*/  S2UR UR6, SR_CTAID.X ;  /* 0x00000000000679c3 */ /* 0x000ee20000002500 */
[----:B------:R-:W-:Y:S01]  /*0030*/  ELECT P1, URZ, PT ;  /* 0x00000000003f782f */ /* 0x000fe20003820000 */
[----:B------:R-:W-:Y:S01]  /*0040*/  BSSY B0, `(.L_x_0) ;  /* 0x0000018000007945 */ /* 0x000fe20003800000 */
[----:B---3--:R-:W-:Y:S01]  /*0050*/  IMAD.U32 R17, RZ, RZ, UR6 ;  /* 0x00000006ff117e24 */ /* 0x008fe2000f8e00ff */
[----:B--2---:R-:W-:-:S05]  /*0060*/  SHF.R.U32.HI R0, RZ, 0x5, R2 ;  /* 0x00000005ff007819 */ /* 0x004fca0000011602 */
[----:B------:R-:W2:Y:S02]  /*0070*/  SHFL.IDX PT, R3, R0, RZ, 0x1f ;  /* 0x00001fff00037589 */ /* 0x000ea400000e0000 */
[----:B--2---:R-:W-:Y:S02]  /*0080*/  R2UR UR4, R3 ;  /* 0x00000000030472ca */ /* 0x004fe400000e0000 */
[----:B------:R-:W-:-:S06]  /*0090*/  SHF.R.U32.HI R3, RZ, 0x7, R2 ;  /* 0x00000007ff037819 */ /* 0x000fcc0000011602 */
[----:B------:R-:W2:Y:S05]  /*00a0*/  SHFL.IDX PT, R3, R3, RZ, 0x1f ;  /* 0x00001fff03037589 */ /* 0x000eaa00000e0000 */
[----:B------:R-:W-:Y:S02]  /*00b0*/  USHF.R.S32.HI UR5, URZ, 0x1f, UR4 ;  /* 0x0000001f3f057899 */ /* 0x000fe40008011404 */
[----:B------:R-:W-:Y:S02]  /*00c0*/  ISETP.EQ.AND P2, PT, RZ, UR4, P1 ;  /* 0x00000004ff007c0c */ /* 0x000fe40008f42270 */
[----:B------:R-:W-:-:S04]  /*00d0*/  ULEA.HI UR5, UR5, UR4, URZ, 0x2 ;  /* 0x0000000405057291 */ /* 0x000fc8000f8f103f */
[----:B------:R-:W-:-:S04]  /*00e0*/  ULOP3.LUT UR5, UR5, 0xfffffffc, URZ, 0xc0, !UPT ;  /* 0xfffffffc05057892 */ /* 0x000fc8000f8ec03f */
[----:B------:R-:W-:-:S03]  /*00f0*/  UIADD3 UR5, UR4, -UR5, URZ ;  /* 0x8000000504057290 */ /* 0x000fc6000fffe03f */
[----:B-1----:R-:W-:Y:S09]  /*0100*/  @!P2 BRA `(.L_x_1) ;  /* 0x00000000002ca947 */ /* 0x002ff20003800000 */
[----:B------:R-:W-:Y:S02]  /*0110*/  ULDC.64 UR6, c[0x0][0x198] ;  /* 0x0000660000067ab9 */ /* 0x000fe40000000a00 */
[----:B------:R-:W-:Y:S02]  /*0120*/  UIADD3 UR8, UP0, UR6, 0xf0, URZ ;  /* 0x000000f006087890 */ /* 0x000fe4000ff1e03f */
[----:B------:R-:W-:Y:S02]  /*0130*/  UIADD3 UR10, UP1, UR6, 0x1f0, URZ ;  /* 0x000001f0060a7890 */ /* 0x000fe4000ff3e03f */
[----:B------:R-:W-:Y:S02]  /*0140*/  UIADD3 UR6, UP2, UR6, 0x2f0, URZ ;  /* 0x000002f006067890 */ /* 0x000fe4000ff5e03f */
[----:B------:R-:W-:Y:S02]  /*0150*/  UIADD3.X UR9, URZ, UR7, URZ, UP0, !UPT ;  /* 0x000000073f097290 */ /* 0x000fe400087fe43f */
[----:B------:R-:W-:-:S02]  /*0160*/  UIADD3.X UR11, URZ, UR7, URZ, UP1, !UPT ;  /* 0x000000073f0b7290 */ /* 0x000fc40008ffe43f */
[----:B------:R-:W-:-:S05]  /*0170*/  UIADD3.X UR7, URZ, UR7, URZ, UP2, !UPT ;  /* 0x000000073f077290 */ /* 0x000fca00097fe43f */
[----:B------:R1:W-:Y:S02]  /*0180*/  UTMACCTL.PF [UR8] ;  /* 0x00000000080079b9 */ /* 0x0003e40008040000 */
[----:B------:R1:W-:Y:S02]  /*0190*/  UTMACCTL.PF [UR10] ;  /* 0x000000000a0079b9 */ /* 0x0003e40008040000 */
[----:B------:R1:W-:Y:S02]  /*01a0*/  UTMACCTL.PF [UR6] ;  /* 0x00000000060079b9 */ /* 0x0003e40008040000 */
[----:B-1----:R-:W-:Y:S01]  /*01b0*/  NOP ;  /* 0x0000000000007918 */ /* 0x002fe20000000000 */
.L_x_1:
[----:B------:R-:W-:Y:S05]  /*01c0*/  BSYNC B0 ;  /* 0x0000000000007941 */ /* 0x000fea0003800000 */
.L_x_0:
[----:B------:R-:W1:Y:S01]  /*01d0*/  SHFL.IDX PT, R4, R0, RZ, 0x1f ;  /* 0x00001fff00047589 */ /* 0x000e6200000e0000 */
[----:B--2---:R-:W-:Y:S01]  /*01e0*/  R2UR UR49, R3 ;  /* 0x00000000033172ca */ /* 0x004fe200000e0000 */
[----:B------:R-:W-:Y:S02]  /*01f0*/  UISETP.NE.AND UP0, UPT, UR5, 0x1, UPT ;  /* 0x000000010500788c */ /* 0x000fe4000bf05270 */
[----:B------:R-:W-:-:S10]  /*0200*/  UISETP.NE.AND UP1, UPT, UR5, 0x2, UPT ;  /* 0x000000020500788c */ /* 0x000fd4000bf25270 */
[----:B------:R-:W-:Y:S02]  /*0210*/  UIADD3 UR10, UR49, -0x1, URZ ;  /* 0xffffffff310a7890 */ /* 0x000fe4000fffe03f */
[----:B------:R-:W-:Y:S02]  /*0220*/  UISETP.EQ.AND UP2, UPT, UR49, URZ, !UP0 ;  /* 0x0000003f3100728c */ /* 0x000fe4000c742270 */
[----:B------:R-:W-:Y:S02]  /*0230*/  UISETP.EQ.AND UP3, UPT, UR49, URZ, !UP1 ;  /* 0x0000003f3100728c */ /* 0x000fe4000cf62270 */
[----:B------:R-:W-:Y:S02]  /*0240*/  UISETP.GE.U32.AND UP4, UPT, UR10, 0x4, UPT ;  /* 0x000000040a00788c */ /* 0x000fe4000bf86070 */
[----:B------:R-:W-:Y:S01]  /*0250*/  USEL UR48, URZ, 0x1, !UP2 ;  /* 0x000000013f307887 */ /* 0x000fe2000d000000 */
[----:B-1----:R-:W-:Y:S01]  /*0260*/  ISETP.NE.AND P0, PT, R4, RZ, PT ;  /* 0x000000ff0400720c */ /* 0x002fe20003f05270 */
[----:B------:R-:W-:Y:S01]  /*0270*/  USEL UR47, URZ, 0x1, !UP3 ;  /* 0x000000013f2f7887 */ /* 0x000fe2000d800000 */
[----:B------:R-:W-:Y:S01]  /*0280*/  IMAD.U32 R4, RZ, RZ, UR5 ;  /* 0x00000005ff047e24 */ /* 0x000fe2000f8e00ff */
[----:B------:R-:W-:-:S02]  /*0290*/  USEL UR48, UR48, 0x2, UP4 ;  /* 0x0000000230307887 */ /* 0x000fc4000a000000 */
[----:B------:R-:W-:-:S08]  /*02a0*/  USEL UR47, UR47, 0x2, UP4 ;  /* 0x000000022f2f7887 */ /* 0x000fd0000a000000 */
[----:B------:R-:W-:Y:S05]  /*02b0*/  @P0 BRA `(.L_x_2) ;  /* 0x0000000000480947 */ /* 0x000fea0003800000 */
[----:B------:R-:W1:Y:S01]  /*02c0*/  S2UR UR8, SR_CgaCtaId ;  /* 0x00000000000879c3 */ /* 0x000e620000008800 */
[----:B------:R-:W-:Y:S01]  /*02d0*/  UMOV UR4, 0x400 ;  /* 0x0000040000047882 */ /* 0x000fe20000000000 */
[----:B------:R-:W-:Y:S01]  /*02e0*/  UMOV UR5, 0x1 ;  /* 0x0000000100057882 */ /* 0x000fe20000000000 */
[----:B------:R-:W-:Y:S01]  /*02f0*/  UMOV UR6, 0x80 ;  /* 0x0000008000067882 */ /* 0x000fe20000000000 */
[----:B------:R-:W-:Y:S01]  /*0300*/  ELECT P0, URZ, PT ;  /* 0x00000000003f782f */ /* 0x000fe20003800000 */
[----:B------:R-:W-:-:S04]  /*0310*/  UIADD3 UR6, -UR6, 0x100000, URZ ;  /* 0x0010000006067890 */ /* 0x000fc8000fffe13f */
[----:B------:R-:W-:Y:S02]  /*0320*/  USHF.L.U32 UR7, UR6, 0xb, URZ ;  /* 0x0000000b06077899 */ /* 0x000fe4000800063f */
[----:B------:R-:W-:Y:S02]  /*0330*/  USHF.L.U32 UR6, UR6, 0x1, URZ ;  /* 0x0000000106067899 */ /* 0x000fe4000800063f */
[----:B-1----:R-:W-:Y:S02]  /*0340*/  ULEA UR8, UR8, UR4, 0x18 ;  /* 0x0000000408087291 */ /* 0x002fe4000f8ec03f */
[----:B------:R-:W-:-:S04]  /*0350*/  UIADD3 UR4, -UR5, 0x100000, URZ ;  /* 0x0010000005047890 */ /* 0x000fc8000fffe13f */
[----:B------:R-:W-:Y:S02]  /*0360*/  USHF.L.U32 UR5, UR4, 0xb, URZ ;  /* 0x0000000b04057899 */ /* 0x000fe4000800063f */
[----:B------:R-:W-:Y:S01]  /*0370*/  USHF.L.U32 UR4, UR4, 0x1, URZ ;  /* 0x0000000104047899 */ /* 0x000fe2000800063f */
[----:B------:R-:W1:Y:S11]  /*0380*/  FENCE.VIEW.ASYNC.S ;  /* 0x00000000000073c6 */ /* 0x000e760000000000 */
[----:B-1----:R1:W2:Y:S01]  /*0390*/  SYNCS.EXCH.64 URZ, [UR8+0x1aa50], UR4 ;  /* 0x01aa5004083f75b2 */ /* 0x0022a20008000100 */
[----:B------:R1:W3:Y:S01]  /*03a0*/  SYNCS.EXCH.64 URZ, [UR8+0x1aa60], UR6 ;  /* 0x01aa6006083f75b2 */ /* 0x0002e20008000100 */
[----:B------:R1:W4:Y:S01]  /*03b0*/  SYNCS.EXCH.64 URZ, [UR8+0x1aa58], UR4 ;  /* 0x01aa5804083f75b2 */ /* 0x0003220008000100 */
[----:B------:R1:W1:Y:S01]  /*03c0*/  SYNCS.EXCH.64 URZ, [UR8+0x1aa68], UR6 ;  /* 0x01aa6806083f75b2 */ /* 0x0002620008000100 */
[----:B------:R-:W-:Y:S01]  /*03d0*/  NOP ;  /* 0x0000000000007918 */ /* 0x000fe20000000000 */
.L_x_2:
[----:B------:R-:W5:Y:S01]  /*03e0*/  SHFL.IDX PT, R3, R0, RZ, 0x1f ;  /* 0x00001fff00037589 */ /* 0x000f6200000e0000 */
[----:B------:R-:W-:Y:S01]  /*03f0*/  NOP ;  /* 0x0000000000007918 */ /* 0x000fe20000000000 */
[----:B-----5:R-:W-:-:S13]  /*0400*/  ISETP.NE.AND P0, PT, R3, RZ, PT ;  /* 0x000000ff0300720c */ /* 0x020fda0003f05270 */
[----:B------:R-:W-:Y:S05]  /*0410*/  @P0 BRA `(.L_x_3) ;  /* 0x0000000000600947 */ /* 0x000fea0003800000 */
[----:B-1----:R-:W1:Y:S01]  /*0420*/  S2UR UR5, SR_CgaCtaId ;  /* 0x00000000000579c3 */ /* 0x002e620000008800 */
[----:B------:R-:W-:Y:S01]  /*0430*/  UMOV UR4, 0x400 ;  /* 0x0000040000047882 */ /* 0x000fe20000000000 */
[----:B------:R-:W-:Y:S01]  /*0440*/  UMOV UR6, 0x1 ;  /* 0x0000000100067882 */ /* 0x000fe20000000000 */
[----:B------:R-:W-:Y:S01]  /*0450*/  UMOV UR9, 0x100 ;  /* 0x0000010000097882 */ /* 0x000fe20000000000 */
[----:B------:R-:W-:-:S04]  /*0460*/  UIADD3 UR6, -UR6, 0x100000, URZ ;  /* 0x0010000006067890 */ /* 0x000fc8000fffe13f */
[----:B------:R-:W-:Y:S02]  /*0470*/  USHF.L.U32 UR7, UR6, 0xb, URZ ;  /* 0x0000000b06077899 */ /* 0x000fe4000800063f */
[----:B------:R-:W-:Y:S01]  /*0480*/  USHF.L.U32 UR6, UR6, 0x1, URZ ;  /* 0x0000000106067899 */ /* 0x000fe2000800063f */
[----:B------:R-:W-:Y:S01]  /*0490*/  ELECT P0, URZ, PT ;  /* 0x00000000003f782f */ /* 0x000fe20003800000 */
[----:B-1----:R-:W-:Y:S02]  /*04a0*/  ULEA UR8, UR5, UR4, 0x18 ;  /* 0x0000000405087291 */ /* 0x002fe4000f8ec03f */
[----:B------:R-:W-:-:S04]  /*04b0*/  UIADD3 UR4, -UR9, 0x100000, URZ ;  /* 0x0010000009047890 */ /* 0x000fc8000fffe13f */
[----:B------:R-:W-:Y:S02]  /*04c0*/  USHF.L.U32 UR5, UR4, 0xb, URZ ;  /* 0x0000000b04057899 */ /* 0x000fe4000800063f */
[----:B------:R-:W-:Y:S01]  /*04d0*/  USHF.L.U32 UR4, UR4, 0x1, URZ ;  /* 0x0000000104047899 */ /* 0x000fe2000800063f */
[----:B------:R-:W1:Y:S03]  /*04e0*/  FENCE.VIEW.ASYNC.S ;  /* 0x00000000000073c6 */ /* 0x000e660000000000 */
[----:B-1----:R1:W1:Y:S08]  /*04f0*/  SYNCS.EXCH.64 URZ, [UR8+0x1aa00], UR6 ;  /* 0x01aa0006083f75b2 */ /* 0x0022700008000100 */
[----:B------:R1:W1:Y:S01]  /*0500*/  SYNCS.EXCH.64 URZ, [UR8+0x1aa28], UR4 ;  /* 0x01aa2804083f75b2 */ /* 0x0002620008000100 */
        /* <DEDUP_REMOVED lines=8> */
[----:B------:R-:W-:Y:S01]  /*0590*/  NOP ;  /* 0x0000000000007918 */ /* 0x000fe20000000000 */
.L_x_3:
        /* <DEDUP_REMOVED lines=21> */
[----:B------:R-:W-:Y:S01]  /*06f0*/  NOP ;  /* 0x0000000000007918 */ /* 0x000fe20000000000 */
.L_x_4:
[----:B------:R-:W5:Y:S01]  /*0700*/  SHFL.IDX PT, R3, R0, RZ, 0x1f ;  /* 0x00001fff00037589 */ /* 0x000f6200000e0000 */
[----:B------:R-:W-:Y:S01]  /*0710*/  ELECT P0, URZ, PT ;  /* 0x00000000003f782f */ /* 0x000fe20003800000 */
[----:B------:R-:W-:Y:S01]  /*0720*/  NOP ;  /* 0x0000000000007918 */ /* 0x000fe20000000000 */
[----:B-1----:R-:W-:Y:S02]  /*0730*/  UMOV UR4, 0x80 ;  /* 0x0000008000047882 */ /* 0x002fe40000000000 */
[C---:B-----5:R-:W-:Y:S02]  /*0740*/  ISETP.NE.OR P0, PT, R3.reuse, RZ, !P0 ;  /* 0x000000ff0300720c */ /* 0x060fe40004705670 */
[----:B------:R-:W-:-:S11]  /*0750*/  ISETP.NE.AND P3, PT, R3, RZ, PT ;  /* 0x000000ff0300720c */ /* 0x000fd60003f65270 */
[----:B------:R-:W-:Y:S01]  /*0760*/  VOTEU.ALL UP2, P0 ;  /* 0x00000000003f7886 */ /* 0x000fe20000040000 */
[----:B------:R-:W-:Y:S01]  /*0770*/  VOTEU.ALL UP3, P0 ;  /* 0x00000000003f7886 */ /* 0x000fe20000060000 */
[----:B------:R-:W-:Y:S01]  /*0780*/  VOTEU.ALL UP4, P0 ;  /* 0x00000000003f7886 */ /* 0x000fe20000080000 */
[----:B------:R-:W-:Y:S02]  /*0790*/  VOTEU.ALL UP5, P0 ;  /* 0x00000000003f7886 */ /* 0x000fe400000a0000 */
[----:B------:R-:W1:Y:S01]  /*07a0*/  @!UP2 S2UR UR7, SR_CgaCtaId ;  /* 0x000000000007a9c3 */ /* 0x000e620000008800 */
[----:B------:R-:W-:Y:S01]  /*07b0*/  @!UP2 UMOV UR6, 0x400 ;  /* 0x000004000006a882 */ /* 0x000fe20000000000 */
[----:B------:R-:W-:-:S04]  /*07c0*/  @!UP2 UIADD3 UR4, -UR4, 0x100000, URZ ;  /* 0x001000000404a890 */ /* 0x000fc8000fffe13f */
[----:B------:R-:W-:Y:S02]  /*07d0*/  @!UP2 USHF.L.U32 UR5, UR4, 0xb, URZ ;  /* 0x0000000b0405a899 */ /* 0x000fe4000800063f */
[----:B------:R-:W-:Y:S02]  /*07e0*/  @!UP2 USHF.L.U32 UR4, UR4, 0x1, URZ ;  /* 0x000000010404a899 */ /* 0x000fe4000800063f */
[----:B-1----:R-:W-:Y:S01]  /*07f0*/  @!UP2 ULEA UR6, UR7, UR6, 0x18 ;  /* 0x000000060706a291 */ /* 0x002fe2000f8ec03f */
[----:B------:R-:W-:Y:S01]  /*0800*/  VOTEU.ALL UP2, P0 ;  /* 0x00000000003f7886 */ /* 0x000fe20000040000 */
[----:B------:R-:W1:Y:S10]  /*0810*/  FENCE.VIEW.ASYNC.S ;  /* 0x00000000000073c6 */ /* 0x000e740000000000 */
[----:B-1----:R1:W1:Y:S01]  /*0820*/  @!UP2 SYNCS.EXCH.64 URZ, [UR6+0x1aa90], UR4 ;  /* 0x01aa9004063fa5b2 */ /* 0x0022620008000100 */
[----:B------:R1:W1:Y:S01]  /*0830*/  @!UP3 SYNCS.EXCH.64 URZ, [UR6+0x1aa98], UR4 ;  /* 0x01aa9804063fb5b2 */ /* 0x0002620008000100 */
[----:B------:R1:W1:Y:S01]  /*0840*/  @!UP4 SYNCS.EXCH.64 URZ, [UR6+0x1aaa0], UR4 ;  /* 0x01aaa004063fc5b2 */ /* 0x0002620008000100 */
[----:B------:R1:W1:Y:S01]  /*0850*/  @!UP5 SYNCS.EXCH.64 URZ, [UR6+0x1aaa8], UR4 ;  /* 0x01aaa804063fd5b2 */ /* 0x0002620008000100 */
[----:B------:R-:W-:Y:S01]  /*0860*/  NOP ;  /* 0x0000000000007918 */ /* 0x000fe20000000000 */
[----:B------:R-:W-:Y:S05]  /*0870*/  @P3 BRA `(.L_x_5) ;  /* 0x0000000000583947 */ /* 0x000fea0003800000 */
[----:B-1----:R-:W1:Y:S01]  /*0880*/  S2UR UR5, SR_CgaCtaId ;  /* 0x00000000000579c3 */ /* 0x002e620000008800 */
[----:B------:R-:W-:Y:S01]  /*0890*/  UMOV UR4, 0x400 ;  /* 0x0000040000047882 */ /* 0x000fe20000000000 */
[----:B------:R-:W-:Y:S01]  /*08a0*/  UMOV UR6, 0x20 ;  /* 0x0000002000067882 */ /* 0x000fe20000000000 */
[----:B------:R-:W-:Y:S01]  /*08b0*/  UMOV UR7, 0x80 ;  /* 0x0000008000077882 */ /* 0x000fe20000000000 */
[----:B------:R-:W-:Y:S01]  /*08c0*/  ELECT P0, URZ, PT ;  /* 0x00000000003f782f */ /* 0x000fe20003800000 */
[----:B-1----:R-:W-:Y:S02]  /*08d0*/  ULEA UR8, UR5, UR4, 0x18 ;  /* 0x0000000405087291 */ /* 0x002fe4000f8ec03f */
[----:B------:R-:W-:-:S04]  /*08e0*/  UIADD3 UR4, -UR6, 0x100000, URZ ;  /* 0x0010000006047890 */ /* 0x000fc8000fffe13f */
[----:B------:R-:W-:Y:S02]  /*08f0*/  USHF.L.U32 UR5, UR4, 0xb, URZ ;  /* 0x0000000b04057899 */ /* 0x000fe4000800063f */
[----:B------:R-:W-:Y:S02]  /*0900*/  USHF.L.U32 UR4, UR4, 0x1, URZ ;  /* 0x0000000104047899 */ /* 0x000fe4000800063f */
        /* <DEDUP_REMOVED lines=13> */
.L_x_5:
[----:B------:R-:W-:Y:S01]  /*09e0*/  VOTEU.ANY UP2, P2 ;  /* 0x00000000003f7886 */ /* 0x000fe20001040100 */
[----:B-1----:R-:W-:Y:S01]  /*09f0*/  UMOV UR4, 0x40 ;  /* 0x0000004000047882 */ /* 0x002fe20000000000 */
[----:B------:R-:W-:Y:S01]  /*0a00*/  ISETP.NE.AND P3, PT, RZ, UR49, PT ;  /* 0x00000031ff007c0c */ /* 0x000fe2000bf65270 */
[----:B------:R-:W-:Y:S01]  /*0a10*/  NOP ;  /* 0x0000000000007918 */ /* 0x000fe20000000000 */
[----:B------:R-:W-:Y:S01]  /*0a20*/  ISETP.EQ.AND P0, PT, R4, 0x2, P1 ;  /* 0x000000020400780c */ /* 0x000fe20000f02270 */
[----:B------:R-:W1:Y:S01]  /*0a30*/  @UP2 S2UR UR7, SR_CgaCtaId ;  /* 0x00000000000729c3 */ /* 0x000e620000008800 */
[----:B------:R-:W-:Y:S01]  /*0a40*/  @UP2 UMOV UR6, 0x400 ;  /* 0x0000040000062882 */ /* 0x000fe20000000000 */
[----:B------:R-:W-:-:S04]  /*0a50*/  @UP2 UIADD3 UR4, -UR4, 0x100000, URZ ;  /* 0x0010000004042890 */ /* 0x000fc8000fffe13f */
[----:B------:R-:W-:Y:S02]  /*0a60*/  @UP2 USHF.L.U32 UR5, UR4, 0xb, URZ ;  /* 0x0000000b04052899 */ /* 0x000fe4000800063f */
[----:B------:R-:W-:Y:S02]  /*0a70*/  @UP2 USHF.L.U32 UR4, UR4, 0x1, URZ ;  /* 0x0000000104042899 */ /* 0x000fe4000800063f */
[----:B-1----:R-:W-:Y:S01]  /*0a80*/  @UP2 ULEA UR6, UR7, UR6, 0x18 ;  /* 0x0000000607062291 */ /* 0x002fe2000f8ec03f */
[----:B------:R-:W-:Y:S01]  /*0a90*/  VOTEU.ANY UP2, P2 ;  /* 0x00000000003f7886 */ /* 0x000fe20001040100 */
[----:B------:R-:W-:Y:S01]  /*0aa0*/  ISETP.EQ.AND P2, PT, R4, 0x1, P1 ;  /* 0x000000010400780c */ /* 0x000fe20000f42270 */
[----:B------:R-:W1:Y:S09]  /*0ab0*/  FENCE.VIEW.ASYNC.S ;  /* 0x00000000000073c6 */ /* 0x000e720000000000 */
[----:B-1----:R1:W2:Y:S01]  /*0ac0*/  @UP2 SYNCS.EXCH.64 URZ, [UR6+0x1aab0], UR4 ;  /* 0x01aab004063f25b2 */ /* 0x0022a20008000100 */
[----:B------:R-:W-:Y:S01]  /*0ad0*/  NOP ;  /* 0x0000000000007918 */ /* 0x000fe20000000000 */
[----:B--234-:R-:W-:Y:S06]  /*0ae0*/  BAR.SYNC.DEFER_BLOCKING 0x0 ;  /* 0x0000000000007b1d */ /* 0x01cfec0000010000 */
[----:B------:R-:W-:Y:S05]  /*0af0*/  @!P3 BRA `(.L_x_6) ;  /* 0x0000009c0024b947 */ /* 0x000fea0003800000 */
[----:B------:R-:W-:-:S06]  /*0b00*/  UISETP.GT.U32.AND UP0, UPT, UR10, 0x3, UPT ;  /* 0x000000030a00788c */ /* 0x000fcc000bf04070 */
[----:B------:R-:W-:-:S13]  /*0b10*/  PLOP3.LUT P0, PT, PT, PT, UP0, 0x80, 0x0 ;  /* 0x000000000000781c */ /* 0x000fda0003f0f008 */
[----:B-1----:R-:W-:Y:S05]  /*0b20*/  @P0 EXIT ;  /* 0x000000000000094d */ /* 0x002fea0003800000 */
.L_x_7:
[----:B------:R-:W-:-:S08]  /*0b30*/  NOP ;  /* 0x0000000000007918 */ /* 0x000fd00000000000 */
[----:B------:R-:W1:Y:S02]  /*0b40*/  USETMAXREG.TRY_ALLOC.CTAPOOL UP0, 0xf0 ;  /* 0x000000f0000079c8 */ /* 0x000e640008000600 */
[----:B-1----:R-:W-:-:S13]  /*0b50*/  PLOP3.LUT P0, PT, PT, PT, UP0, 0x80, 0x0 ;  /* 0x000000000000781c */ /* 0x002fda0003f0f008 */
[----:B------:R-:W-:Y:S05]  /*0b60*/  @!P0 BRA `(.L_x_7) ;  /* 0xfffffffc00f08947 */ /* 0x000fea000383ffff */
[----:B------:R-:W-:Y:S02]  /*0b70*/  ULDC UR4, c[0x0][0xa00] ;  /* 0x0002800000047ab9 */ /* 0x000fe40000000800 */
[----:B------:R-:W-:-:S13]  /*0b80*/  ISETP.GE.AND P0, PT, R17, UR4, PT ;  /* 0x0000000411007c0c */ /* 0x000fda000bf06270 */
[----:B------:R-:W-:Y:S05]  /*0b90*/  @P0 EXIT ;  /* 0x000000000000094d */ /* 0x000fea0003800000 */
[----:B------:R-:W-:Y:S01]  /*0ba0*/  SHF.R.S32.HI R3, RZ, 0x1f, R2 ;  /* 0x0000001fff037819 */ /* 0x000fe20000011402 */
[----:B------:R-:W1:Y:S01]  /*0bb0*/  S2UR UR4, SR_CgaCtaId ;  /* 0x00000000000479c3 */ /* 0x000e620000008800 */
[----:B------:R-:W-:Y:S01]  /*0bc0*/  UMOV UR37, 0x400 ;  /* 0x0000040000257882 */ /* 0x000fe20000000000 */
[----:B------:R-:W-:Y:S01]  /*0bd0*/  UISETP.NE.AND UP0, UPT, UR49, 0x1, UPT ;  /* 0x000000013100788c */ /* 0x000fe2000bf05270 */
[-C--:B------:R-:W-:Y:S01]  /*0be0*/  LEA.HI R3, R3, R2.reuse, RZ, 0x7 ;  /* 0x0000000203037211 */ /* 0x080fe200078f38ff */
[----:B------:R-:W-:Y:S01]  /*0bf0*/  IMAD.MOV.U32 R22, RZ, RZ, RZ ;  /* 0x000000ffff167224 */ /* 0x000fe200078e00ff */
[----:B------:R-:W-:Y:S02]  /*0c00*/  ULOP3.LUT UR46, UR48, 0x1, URZ, 0xfc, !UPT ;  /* 0x00000001302e7892 */ /* 0x000fe4000f8efc3f */
[----:B------:R-:W-:Y:S01]  /*0c10*/  LOP3.LUT R3, R3, 0xffffff80, RZ, 0xc0, !PT ;  /* 0xffffff8003037812 */ /* 0x000fe200078ec0ff */
[----:B------:R-:W-:Y:S02]  /*0c20*/  UP2UR UR5, UPR, URZ, 0x1 ;  /* 0x000000013f057883 */ /* 0x000fe40008000000 */
[----:B------:R-:W-:Y:S01]  /*0c30*/  USEL UR6, URZ, 0x1, UP0 ;  /* 0x000000013f067887 */ /* 0x000fe20008000000 */
[----:B------:R-:W-:Y:S01]  /*0c40*/  IADD3 R3, -R3, R2, RZ ;  /* 0x0000000203037210 */ /* 0x000fe20007ffe1ff */
[----:B------:R-:W-:Y:S01]  /*0c50*/  ULDC.64 UR50, c[0x0][0x198] ;  /* 0x0000660000327ab9 */ /* 0x000fe20000000a00 */
[----:B------:R-:W-:Y:S01]  /*0c60*/  UMOV UR44, URZ ;  /* 0x0000003f002c7c82 */ /* 0x000fe20008000000 */
[----:B------:R-:W-:Y:S01]  /*0c70*/  UMOV UR43, URZ ;  /* 0x0000003f002b7c82 */ /* 0x000fe20008000000 */
[----:B------:R-:W-:Y:S01]  /*0c80*/  SHF.R.S32.HI R0, RZ, 0x1f, R3 ;  /* 0x0000001fff007819 */ /* 0x000fe20000011403 */
[----:B------:R-:W-:Y:S01]  /*0c90*/  IMAD.U32 R23, RZ, RZ, UR6 ;  /* 0x00000006ff177e24 */ /* 0x000fe2000f8e00ff */
[----:B------:R-:W-:Y:S01]  /*0ca0*/  UMOV UR54, URZ ;  /* 0x0000003f00367c82 */ /* 0x000fe20008000000 */
[----:B------:R-:W-:Y:S01]  /*0cb0*/  ULDC.64 UR52, c[0x0][0x208] ;  /* 0x0000820000347ab9 */ /* 0x000fe20000000a00 */
[----:B------:R-:W-:-:S02]  /*0cc0*/  LEA.HI R4, R0, R3, RZ, 0x2 ;  /* 0x0000000300047211 */ /* 0x000fc400078f10ff */
[----:B------:R-:W-:Y:S02]  /*0cd0*/  LEA.HI R0, R0, R3, RZ, 0x5 ;  /* 0x0000000300007211 */ /* 0x000fe400078f28ff */
[--C-:B------:R-:W-:Y:S01]  /*0ce0*/  SHF.R.S32.HI R5, RZ, 0x2, R4.reuse ;  /* 0x00000002ff057819 */ /* 0x100fe20000011404 */
[----:B-1----:R-:W-:Y:S01]  /*0cf0*/  ULEA UR37, UR4, UR37, 0x18 ;  /* 0x0000002504257291 */ /* 0x002fe2000f8ec03f */
[----:B------:R-:W-:Y:S02]  /*0d00*/  SHF.R.S32.HI R6, RZ, 0x1f, R4 ;  /* 0x0000001fff067819 */ /* 0x000fe40000011404 */
[----:B------:R-:W-:Y:S01]  /*0d10*/  LOP3.LUT R4, R4, 0x7ffffffc, RZ, 0xc0, !PT ;  /* 0x7ffffffc04047812 */ /* 0x000fe200078ec0ff */
[----:B------:R-:W-:Y:S01]  /*0d20*/  UIADD3 UR4, UR37, 0x7000, URZ ;  /* 0x0000700025047890 */ /* 0x000fe2000fffe03f */
[----:B------:R-:W-:Y:S01]  /*0d30*/  LEA.HI R6, R6, R5, RZ, 0x3 ;  /* 0x0000000506067211 */ /* 0x000fe200078f18ff */
[----:B------:R-:W-:Y:S01]  /*0d40*/  USHF.R.U32.HI UR5, URZ, 0x4, UR37 ;  /* 0x000000043f057899 */ /* 0x000fe20008011625 */
[----:B------:R-:W-:Y:S01]  /*0d50*/  SHF.R.S32.HI R0, RZ, 0x5, R0 ;  /* 0x00000005ff007819 */ /* 0x000fe20000011400 */
[----:B------:R-:W-:Y:S01]  /*0d60*/  USHF.R.U32.HI UR4, URZ, 0x4, UR4 ;  /* 0x000000043f047899 */ /* 0x000fe20008011604 */
[----:B------:R-:W-:Y:S01]  /*0d70*/  LOP3.LUT R6, R6, 0xfffffff8, RZ, 0xc0, !PT ;  /* 0xfffffff806067812 */ /* 0x000fe200078ec0ff */
[----:B------:R-:W-:Y:S01]  /*0d80*/  IMAD.IADD R4, R3, 0x1, -R4 ;  /* 0x0000000103047824 */ /* 0x000fe200078e0a04 */
[----:B------:R-:W-:-:S02]  /*0d90*/  ULOP3.LUT UR5, UR5, 0x3fff, URZ, 0xc0, !UPT ;  /* 0x00003fff05057892 */ /* 0x000fc4000f8ec03f */
[----:B------:R-:W-:Y:S01]  /*0da0*/  ULOP3.LUT UR45, UR4, 0x3fff, URZ, 0xc0, !UPT ;  /* 0x00003fff042d7892 */ /* 0x000fe2000f8ec03f */
[----:B------:R-:W-:Y:S01]  /*0db0*/  IMAD.IADD R5, R5, 0x1, -R6 ;  /* 0x0000000105057824 */ /* 0x000fe200078e0a06 */
[----:B------:R-:W-:Y:S01]  /*0dc0*/  SHF.L.U32 R16, R4, 0x1, RZ ;  /* 0x0000000104107819 */ /* 0x000fe200000006ff */
[----:B------:R-:W-:Y:S02]  /*0dd0*/  ULOP3.LUT UR39, UR5, 0x10000, URZ, 0xfc, !UPT ;  /* 0x0001000005277892 */ /* 0x000fe4000f8efc3f */
[----:B------:R-:W-:Y:S01]  /*0de0*/  ULOP3.LUT UR38, UR45, 0x10000, URZ, 0xfc, !UPT ;  /* 0x000100002d267892 */ /* 0x000fe2000f8efc3f */
[----:B------:R-:W-:-:S11]  /*0df0*/  LEA R18, R0, R5, 0x4 ;  /* 0x0000000500127211 */ /* 0x000fd600078e20ff */
.L_x_85:
[----:B------:R-:W-:Y:S01]  /*0e00*/  ULDC UR8, c[0x0][0xa04] ;  /* 0x0002810000087ab9 */ /* 0x000fe20000000800 */
[----:B------:R-:W-:Y:S01]  /*0e10*/  R2UR UR42, R17 ;  /* 0x00000000112a72ca */ /* 0x000fe200000e0000 */
[----:B------:R-:W-:Y:S01]  /*0e20*/  UISETP.NE.AND UP0, UPT, UR8, 0x1, UPT ;  /* 0x000000010800788c */ /* 0x000fe2000bf05270 */
[----:B------:R-:W-:Y:S01]  /*0e30*/  ULDC UR4, c[0x0][0xa10] ;  /* 0x0002840000047ab9 */ /* 0x000fe20000000800 */
[----:B------:R-:W-:Y:S01]  /*0e40*/  ULDC UR36, c[0x0][0xa1c] ;  /* 0x0002870000247ab9 */ /* 0x000fe20000000800 */
[----:B------:R-:W-:Y:S02]  /*0e50*/  UISETP.NE.AND UP1, UPT, UR4, 0x1, UPT ;  /* 0x000000010400788c */ /* 0x000fe4000bf25270 */
[----:B------:R-:W-:-:S06]  /*0e60*/  UISETP.NE.AND UP2, UPT, UR49, 0x1, UPT ;  /* 0x000000013100788c */ /* 0x000fcc000bf45270 */
[----:B------:R-:W-:Y:S01]  /*0e70*/  @UP0 ULDC.64 UR6, c[0x0][0xa08] ;  /* 0x0002820000060ab9 */ /* 0x000fe20000000a00 */
[----:B------:R-:W-:Y:S01]  /*0e80*/  PLOP3.LUT P0, PT, PT, PT, UP2, 0x80, 0x0 ;  /* 0x000000000000781c */ /* 0x000fe20003f0f028 */
[----:B------:R-:W-:-:S03]  /*0e90*/  UIMAD.WIDE.U32 UR4, UR42, UR6, URZ ;  /* 0x000000062a0472a5 */ /* 0x000fc6000f8e003f */
[----:B------:R-:W-:Y:S01]  /*0ea0*/  @UP1 ULDC UR6, c[0x0][0xa18] ;  /* 0x0002860000061ab9 */ /* 0x000fe20000000800 */
[----:B------:R-:W-:Y:S02]  /*0eb0*/  @UP0 USHF.R.U32.HI UR42, URZ, UR7, UR5 ;  /* 0x000000073f2a0299 */ /* 0x000fe40008011605 */
[----:B------:R-:W-:Y:S01]  /*0ec0*/  UISETP.NE.AND UP0, UPT, UR36, 0x1, UPT ;  /* 0x000000012400788c */ /* 0x000fe2000bf05270 */
[----:B------:R-:W-:Y:S02]  /*0ed0*/  @UP1 ULDC UR4, c[0x0][0xa14] ;  /* 0x0002850000041ab9 */ /* 0x000fe40000000800 */
[----:B------:R-:W-:Y:S02]  /*0ee0*/  UIMAD.WIDE.U32 UR4, UR42, UR4, URZ ;  /* 0x000000042a0472a5 */ /* 0x000fe4000f8e003f */
[----:B------:R-:W-:Y:S01]  /*0ef0*/  IMAD R0, RZ, RZ, -UR42 ;  /* 0x8000002aff007e24 */ /* 0x000fe2000f8e02ff */
[----:B------:R-:W-:Y:S01]  /*0f00*/  UMOV UR41, UR42 ;  /* 0x0000002a00297c82 */ /* 0x000fe20008000000 */
[----:B------:R-:W-:-:S02]  /*0f10*/  @UP1 USHF.R.U32.HI UR41, URZ, UR6, UR5 ;  /* 0x000000063f291299 */ /* 0x000fc40008011605 */
[----:B------:R-:W-:Y:S02]  /*0f20*/  IMAD R0, R0, UR8, R17 ;  /* 0x0000000800007c24 */ /* 0x000fe4000f8e0211 */
[----:B------:R-:W-:Y:S02]  /*0f30*/  @UP0 ULDC.64 UR6, c[0x0][0xa20] ;  /* 0x0002880000060ab9 */ /* 0x000fe40000000a00 */
[----:B------:R-:W-:-:S03]  /*0f40*/  UIMAD.WIDE.U32 UR4, UR41, UR6, URZ ;  /* 0x00000006290472a5 */ /* 0x000fc6000f8e003f */
[----:B------:R-:W-:Y:S01]  /*0f50*/  UMOV UR6, UR41 ;  /* 0x0000002900067c82 */ /* 0x000fe20008000000 */
[----:B------:R-:W-:-:S04]  /*0f60*/  @UP0 USHF.R.U32.HI UR6, URZ, UR7, UR5 ;  /* 0x000000073f060299 */ /* 0x000fc80008011605 */
[----:B------:R-:W-:-:S04]  /*0f70*/  UIADD3 UR4, -UR6, URZ, URZ ;  /* 0x0000003f06047290 */ /* 0x000fc8000fffe13f */
[----:B------:R-:W-:Y:S01]  /*0f80*/  UIMAD UR36, UR36, UR4, UR41 ;  /* 0x00000004242472a4 */ /* 0x000fe2000f8e0229 */
[----:B--234-:R-:W-:Y:S11]  /*0f90*/  @!P0 BRA `(.L_x_8) ;  /* 0x0000000000688947 */ /* 0x01cff60003800000 */
[----:B------:R-:W-:-:S06]  /*0fa0*/  UISETP.NE.AND UP0, UPT, UR49, 0x2, UPT ;  /* 0x000000023100788c */ /* 0x000fcc000bf05270 */
[----:B------:R-:W-:-:S13]  /*0fb0*/  PLOP3.LUT P1, PT, PT, PT, UP0, 0x80, 0x0 ;  /* 0x000000000000781c */ /* 0x000fda0003f2f008 */
[----:B------:R-:W-:Y:S05]  /*0fc0*/  @!P1 BRA `(.L_x_9) ;  /* 0x0000000000449947 */ /* 0x000fea0003800000 */
[----:B------:R-:W-:-:S06]  /*0fd0*/  UISETP.NE.AND UP0, UPT, UR49, 0x3, UPT ;  /* 0x000000033100788c */ /* 0x000fcc000bf05270 */
[----:B------:R-:W-:-:S13]  /*0fe0*/  PLOP3.LUT P1, PT, PT, PT, UP0, 0x80, 0x0 ;  /* 0x000000000000781c */ /* 0x000fda0003f2f008 */
[----:B------:R-:W-:Y:S05]  /*0ff0*/  @!P1 BRA `(.L_x_10) ;  /* 0x0000000000249947 */ /* 0x000fea0003800000 */
[----:B------:R-:W-:-:S06]  /*1000*/  UISETP.NE.AND UP0, UPT, UR49, 0x4, UPT ;  /* 0x000000043100788c */ /* 0x000fcc000bf05270 */
[----:B------:R-:W-:-:S13]  /*1010*/  PLOP3.LUT P1, PT, PT, PT, UP0, 0x80, 0x0 ;  /* 0x000000000000781c */ /* 0x000fda0003f2f008 */
[----:B------:R-:W-:Y:S05]  /*1020*/  @P1 BRA `(.L_x_11) ;  /* 0x0000000000541947 */ /* 0x000fea0003800000 */
[----:B------:R-:W-:Y:S02]  /*1030*/  UIADD3 UR4, UR44, -0x1, URZ ;  /* 0xffffffff2c047890 */ /* 0x000fe4000fffe03f */
[----:B------:R-:W-:Y:S02]  /*1040*/  ULOP3.LUT UR44, UR44, 0x1, URZ, 0xc, !UPT ;  /* 0x000000012c2c7892 */ /* 0x000fe4000f8e0c3f */
[----:B------:R-:W-:-:S04]  /*1050*/  ULOP3.LUT UR4, UR4, 0x2, URZ, 0xc0, !UPT ;  /* 0x0000000204047892 */ /* 0x000fc8000f8ec03f */
[----:B------:R-:W-:-:S04]  /*1060*/  USHF.R.U32.HI UR4, URZ, 0x1, UR4 ;  /* 0x000000013f047899 */ /* 0x000fc80008011604 */
[----:B------:R-:W-:Y:S01]  /*1070*/  ULOP3.LUT UR43, UR43, UR4, URZ, 0x3c, !UPT ;  /* 0x000000042b2b7292 */ /* 0x000fe2000f8e3c3f */
[----:B------:R-:W-:Y:S11]  /*1080*/  BRA `(.L_x_11) ;  /* 0x00000000003c7947 */ /* 0x000ff60003800000 */
.L_x_10:
[----:B------:R-:W-:Y:S02]  /*1090*/  ULOP3.LUT UP0, URZ, UR44, 0x2, URZ, 0xc0, !UPT ;  /* 0x000000022c3f7892 */ /* 0x000fe4000f80c03f */
[----:B------:R-:W-:Y:S02]  /*10a0*/  ULOP3.LUT UR44, UR44, 0x1, URZ, 0xc0, !UPT ;  /* 0x000000012c2c7892 */ /* 0x000fe4000f8ec03f */
[----:B------:R-:W-:-:S04]  /*10b0*/  USEL UR4, URZ, 0x1, UP0 ;  /* 0x000000013f047887 */ /* 0x000fc80008000000 */
[----:B------:R-:W-:Y:S01]  /*10c0*/  ULOP3.LUT UR43, UR43, UR4, URZ, 0x3c, !UPT ;  /* 0x000000042b2b7292 */ /* 0x000fe2000f8e3c3f */
[----:B------:R-:W-:Y:S11]  /*10d0*/  BRA `(.L_x_11) ;  /* 0x0000000000287947 */ /* 0x000ff60003800000 */
.L_x_9:
[----:B------:R-:W-:Y:S02]  /*10e0*/  UIADD3 UR4, UR44, 0x1, URZ ;  /* 0x000000012c047890 */ /* 0x000fe4000fffe03f */
[----:B------:R-:W-:Y:S02]  /*10f0*/  ULOP3.LUT UR44, UR44, 0x1, URZ, 0xc, !UPT ;  /* 0x000000012c2c7892 */ /* 0x000fe4000f8e0c3f */
[----:B------:R-:W-:-:S04]  /*1100*/  UISETP.GT.U32.AND UP0, UPT, UR4, 0x1, UPT ;  /* 0x000000010400788c */ /* 0x000fc8000bf04070 */
[----:B------:R-:W-:-:S04]  /*1110*/  USEL UR4, URZ, 0x1, !UP0 ;  /* 0x000000013f047887 */ /* 0x000fc8000c000000 */
[----:B------:R-:W-:Y:S01]  /*1120*/  ULOP3.LUT UR43, UR43, UR4, URZ, 0x3c, !UPT ;  /* 0x000000042b2b7292 */ /* 0x000fe2000f8e3c3f */
[----:B------:R-:W-:Y:S11]  /*1130*/  BRA `(.L_x_11) ;  /* 0x0000000000107947 */ /* 0x000ff60003800000 */
.L_x_8:
[----:B------:R-:W-:Y:S02]  /*1140*/  UISETP.GT.U32.AND UP0, UPT, UR44, 0x1, UPT ;  /* 0x000000012c00788c */ /* 0x000fe4000bf04070 */
[----:B------:R-:W-:Y:S02]  /*1150*/  ULOP3.LUT UR44, UR44, 0x1, URZ, 0xc0, !UPT ;  /* 0x000000012c2c7892 */ /* 0x000fe4000f8ec03f */
[----:B------:R-:W-:-:S04]  /*1160*/  USEL UR4, URZ, 0x1, !UP0 ;  /* 0x000000013f047887 */ /* 0x000fc8000c000000 */
[----:B------:R-:W-:-:S12]  /*1170*/  ULOP3.LUT UR43, UR43, UR4, URZ, 0x3c, !UPT ;  /* 0x000000042b2b7292 */ /* 0x000fd8000f8e3c3f */
.L_x_11:
[----:B------:R-:W-:Y:S05]  /*1180*/  @!P0 BRA `(.L_x_12) ;  /* 0x00000000004c8947 */ /* 0x000fea0003800000 */
[----:B------:R-:W-:-:S06]  /*1190*/  UISETP.NE.AND UP0, UPT, UR49, 0x2, UPT ;  /* 0x000000023100788c */ /* 0x000fcc000bf05270 */
[----:B------:R-:W-:-:S13]  /*11a0*/  PLOP3.LUT P0, PT, PT, PT, UP0, 0x80, 0x0 ;  /* 0x000000000000781c */ /* 0x000fda0003f0f008 */
[----:B------:R-:W-:Y:S05]  /*11b0*/  @!P0 BRA `(.L_x_13) ;  /* 0x0000000000348947 */ /* 0x000fea0003800000 */
[----:B------:R-:W-:-:S06]  /*11c0*/  UISETP.NE.AND UP0, UPT, UR49, 0x3, UPT ;  /* 0x000000033100788c */ /* 0x000fcc000bf05270 */
[----:B------:R-:W-:-:S13]  /*11d0*/  PLOP3.LUT P0, PT, PT, PT, UP0, 0x80, 0x0 ;  /* 0x000000000000781c */ /* 0x000fda0003f0f008 */
[----:B------:R-:W-:Y:S05]  /*11e0*/  @!P0 BRA `(.L_x_14) ;  /* 0x00000000001c8947 */ /* 0x000fea0003800000 */
[----:B------:R-:W-:Y:S01]  /*11f0*/  UISETP.NE.AND UP0, UPT, UR49, 0x4, UPT ;  /* 0x000000043100788c */ /* 0x000fe2000bf05270 */
[----:B------:R-:W-:-:S05]  /*1200*/  R2UR UR40, R0 ;  /* 0x00000000002872ca */ /* 0x000fca00000e0000 */
[----:B------:R-:W-:-:S13]  /*1210*/  PLOP3.LUT P0, PT, PT, PT, UP0, 0x80, 0x0 ;  /* 0x000000000000781c */ /* 0x000fda0003f0f008 */
[----:B------:R-:W-:Y:S05]  /*1220*/  @P0 BRA `(.L_x_15) ;  /* 0x00000000002c0947 */ /* 0x000fea0003800000 */
[----:B------:R-:W-:-:S04]  /*1230*/  LEA R3, R0, 0x3, 0x1 ;  /* 0x0000000300037811 */ /* 0x000fc800078e08ff */
[----:B------:R-:W-:Y:S01]  /*1240*/  R2UR UR40, R3 ;  /* 0x00000000032872ca */ /* 0x000fe200000e0000 */
[----:B------:R-:W-:-:S14]  /*1250*/  BRA `(.L_x_15) ;  /* 0x0000000000207947 */ /* 0x000fdc0003800000 */
.L_x_14:
[----:B------:R-:W-:-:S04]  /*1260*/  LEA R3, R0, 0x2, 0x1 ;  /* 0x0000000200037811 */ /* 0x000fc800078e08ff */
[----:B------:R-:W-:Y:S01]  /*1270*/  R2UR UR40, R3 ;  /* 0x00000000032872ca */ /* 0x000fe200000e0000 */
[----:B------:R-:W-:-:S14]  /*1280*/  BRA `(.L_x_15) ;  /* 0x0000000000147947 */ /* 0x000fdc0003800000 */
.L_x_13:
[----:B------:R-:W-:-:S04]  /*1290*/  LEA R3, R0, 0x1, 0x1 ;  /* 0x0000000100037811 */ /* 0x000fc800078e08ff */
[----:B------:R-:W-:Y:S01]  /*12a0*/  R2UR UR40, R3 ;  /* 0x00000000032872ca */ /* 0x000fe200000e0000 */
[----:B------:R-:W-:-:S14]  /*12b0*/  BRA `(.L_x_15) ;  /* 0x0000000000087947 */ /* 0x000fdc0003800000 */
.L_x_12:
[----:B------:R-:W-:-:S05]  /*12c0*/  IMAD.SHL.U32 R3, R0, 0x2, RZ ;  /* 0x0000000200037824 */ /* 0x000fca00078e00ff */
[----:B------:R-:W-:-:S15]  /*12d0*/  R2UR UR40, R3 ;  /* 0x00000000032872ca */ /* 0x000fde00000e0000 */
.L_x_15:
[----:B------:R-:W-:Y:S01]  /*12e0*/  ULOP3.LUT UR6, UR47, 0x1, URZ, 0xfc, !UPT ;  /* 0x000000012f067892 */ /* 0x000fe2000f8efc3f */
[----:B------:R-:W-:Y:S01]  /*12f0*/  LEA R0, R0, 0xbf, 0x7 ;  /* 0x000000bf00007811 */ /* 0x000fe200078e38ff */
[----:B------:R-:W-:Y:S02]  /*1300*/  ULDC UR4, c[0x0][0x28c] ;  /* 0x0000a30000047ab9 */ /* 0x000fe40000000800 */
[----:B------:R-:W-:Y:S01]  /*1310*/  UIADD3 UR4, UR4, 0x3f, URZ ;  /* 0x0000003f04047890 */ /* 0x000fe2000fffe03f */
[----:B------:R-:W-:Y:S01]  /*1320*/  SHF.R.S32.HI R3, RZ, 0x1f, R0 ;  /* 0x0000001fff037819 */ /* 0x000fe20000011400 */
[----:B------:R-:W-:Y:S02]  /*1330*/  UISETP.NE.AND UP0, UPT, UR6, 0x3, UPT ;  /* 0x000000030600788c */ /* 0x000fe4000bf05270 */
[----:B------:R-:W-:Y:S01]  /*1340*/  USHF.R.S32.HI UR5, URZ, 0x1f, UR4 ;  /* 0x0000001f3f057899 */ /* 0x000fe20008011404 */
[----:B------:R-:W-:-:S03]  /*1350*/  LEA.HI R3, R3, R0, RZ, 0x6 ;  /* 0x0000000003037211 */ /* 0x000fc600078f30ff */
[----:B------:R-:W-:Y:S01]  /*1360*/  PLOP3.LUT P0, PT, PT, PT, UP0, 0x80, 0x0 ;  /* 0x000000000000781c */ /* 0x000fe20003f0f008 */
[----:B------:R-:W-:Y:S01]  /*1370*/  ULEA.HI UR5, UR5, UR4, URZ, 0x6 ;  /* 0x0000000405057291 */ /* 0x000fe2000f8f303f */
[----:B------:R-:W-:-:S03]  /*1380*/  SHF.R.S32.HI R0, RZ, 0x6, R3 ;  /* 0x00000006ff007819 */ /* 0x000fc60000011403 */
[----:B------:R-:W-:-:S06]  /*1390*/  USHF.R.S32.HI UR5, URZ, 0x6, UR5 ;  /* 0x000000063f057899 */ /* 0x000fcc0008011405 */
[----:B------:R-:W-:Y:S02]  /*13a0*/  VIMNMX R0, R0, UR5, PT ;  /* 0x0000000500007c48 */ /* 0x000fe4000bfe0100 */
[----:B------:R-:W-:Y:S05]  /*13b0*/  @!P0 BRA `(.L_x_16) ;  /* 0x0000000000048947 */ /* 0x000fea0003800000 */
[----:B------:R-:W-:Y:S01]  /*13c0*/  BPT.TRAP 0x1 ;  /* 0x000000040000795c */ /* 0x000fe20000300000 */
.L_x_16:
[----:B------:R-:W-:Y:S01]  /*13d0*/  ULEA UR4, UR44, UR37, 0x3 ;  /* 0x000000252c047291 */ /* 0x000fe2000f8e183f */
[----:B------:R-:W-:Y:S01]  /*13e0*/  MOV R3, UR43 ;  /* 0x0000002b00037c02 */ /* 0x000fe20008000f00 */
[----:B------:R-:W-:-:S03]  /*13f0*/  UISETP.NE.AND UP0, UPT, UR46, 0x3, UPT ;  /* 0x000000032e00788c */ /* 0x000fc6000bf05270 */
[----:B------:R-:W-:-:S03]  /*1400*/  SHF.L.U32 R3, R3, 0x1f, RZ ;  /* 0x0000001f03037819 */ /* 0x000fc600000006ff */
[----:B------:R-:W-:Y:S01]  /*1410*/  PLOP3.LUT P0, PT, PT, PT, UP0, 0x80, 0x0 ;  /* 0x000000000000781c */ /* 0x000fe20003f0f008 */
[----:B------:R-:W1:Y:S02]  /*1420*/  SYNCS.PHASECHK.TRANS64.TRYWAIT P1, [UR4+0x1aa50], R3 ;  /* 0x01aa5003ff0075a7 */ /* 0x000e640008020144 */
[----:B-1----:R-:W-:Y:S10]  /*1430*/  @!P1 BRA `(.L_x_17) ;  /* 0x000000b400b49947 */ /* 0x002ff40003800000 */
.L_x_132:
[----:B------:R-:W-:Y:S05]  /*1440*/  @!P0 BRA `(.L_x_18) ;  /* 0x0000000000048947 */ /* 0x000fea0003800000 */
[----:B------:R-:W-:Y:S01]  /*1450*/  BPT.TRAP 0x1 ;  /* 0x000000040000795c */ /* 0x000fe20000300000 */
.L_x_18:
[----:B------:R-:W-:Y:S01]  /*1460*/  ULEA UR34, UR54, UR37, 0x3 ;  /* 0x0000002536227291 */ /* 0x000fe2000f8e183f */
[----:B-1----:R-:W-:Y:S01]  /*1470*/  SHF.L.U32 R3, R22, 0x1f, RZ ;  /* 0x0000001f16037819 */ /* 0x002fe200000006ff */
[----:B------:R-:W-:Y:S01]  /*1480*/  UIADD3 UR35, UR37, 0x1aa90, URZ ;  /* 0x0001aa9025237890 */ /* 0x000fe2000fffe03f */
[----:B------:R-:W-:Y:S01]  /*1490*/  SHF.L.U32 R4, R23, 0x1f, RZ ;  /* 0x0000001f17047819 */ /* 0x000fe200000006ff */
[----:B------:R-:W-:Y:S02]  /*14a0*/  ULEA UR33, UR49, 0xfffffff8, 0x3 ;  /* 0xfffffff831217891 */ /* 0x000fe4000f8e183f */
[----:B------:R-:W-:Y:S02]  /*14b0*/  ULEA UR32, UR49, UR35, 0x3 ;  /* 0x0000002331207291 */ /* 0x000fe4000f8e183f */
[----:B------:R-:W-:Y:S01]  /*14c0*/  ULOP3.LUT UR33, UR33, 0x8, URZ, 0xc, !UPT ;  /* 0x0000000821217892 */ /* 0x000fe2000f8e0c3f */
[----:B------:R-:W1:Y:S02]  /*14d0*/  SYNCS.PHASECHK.TRANS64.TRYWAIT P1, [UR34+0x1aa00], R3 ;  /* 0x01aa0003ff0075a7 */ /* 0x000e640008020162 */
[----:B-1----:R-:W-:Y:S09]  /*14e0*/  @!P1 BRA `(.L_x_19) ;  /* 0x000000b400a09947 */ /* 0x002ff20003800000 */
.L_x_133:
[----:B------:R-:W2:Y:S02]  /*14f0*/  SYNCS.PHASECHK.TRANS64.TRYWAIT P1, [UR32+-0x8], R4 ;  /* 0xfffff804ff0075a7 */ /* 0x000ea40008020160 */
[----:B--2---:R-:W-:Y:S05]  /*1500*/  @!P1 BRA `(.L_x_20) ;  /* 0x000000b400b09947 */ /* 0x004fea0003800000 */
.L_x_134:
[----:B------:R-:W-:Y:S01]  /*1510*/  UIMAD UR30, UR54, 0x380, UR38 ;  /* 0x00000380361e78a4 */ /* 0x000fe2000f8e0226 */
[----:B------:R-:W-:Y:S01]  /*1520*/  WARPGROUP.ARRIVE ;  /* 0x00000000000079c5 */ /* 0x000fe20000000000 */
[----:B------:R-:W-:Y:S01]  /*1530*/  UIMAD UR28, UR44, 0x380, UR39 ;  /* 0x000003802c1c78a4 */ /* 0x000fe2000f8e0227 */
[----:B-1----:R-:W-:Y:S01]  /*1540*/  IMAD.U32 R3, RZ, RZ, UR40 ;  /* 0x00000028ff037e24 */ /* 0x002fe2000f8e00ff */
[----:B------:R-:W-:Y:S01]  /*1550*/  UMOV UR31, 0xc0000010 ;  /* 0xc0000010001f7882 */ /* 0x000fe20000000000 */
[----:B------:R-:W-:Y:S01]  /*1560*/  UMOV UR29, 0xc0000010 ;  /* 0xc0000010001d7882 */ /* 0x000fe20000000000 */
[----:B------:R-:W-:Y:S01]  /*1570*/  UIADD3 UR6, UR30, 0x80, URZ ;  /* 0x000000801e067890 */ /* 0x000fe2000fffe03f */
[C---:B------:R-:W-:Y:S01]  /*1580*/  VIADD R4, R16.reuse, 0x8 ;  /* 0x0000000810047836 */ /* 0x040fe20000000000 */
[----:B------:R-:W-:Y:S01]  /*1590*/  UIADD3 UR4, UR28, 0x80, URZ ;  /* 0x000000801c047890 */ /* 0x000fe2000fffe03f */
[----:B------:R-:W-:Y:S01]  /*15a0*/  LEA R3, R3, R18, 0x6 ;  /* 0x0000001203037211 */ /* 0x000fe200078e30ff */
[----:B------:R-:W-:Y:S01]  /*15b0*/  UMOV UR7, 0xc0000010 ;  /* 0xc000001000077882 */ /* 0x000fe20000000000 */
[----:B------:R-:W-:Y:S01]  /*15c0*/  HGMMA.64x64x16.F32 R24, gdesc[UR28], RZ, !UPT, gsb0 ;  /* 0x00e000001c1879f0 */ /* 0x000fe2000c0008ff */
[----:B------:R-:W-:Y:S01]  /*15d0*/  UMOV UR5, 0xc0000010 ;  /* 0xc000001000057882 */ /* 0x000fe20000000000 */
[----:B------:R-:W-:Y:S01]  /*15e0*/  UIADD3 UR10, UR30, 0x100, URZ ;  /* 0x000001001e0a7890 */ /* 0x000fe2000fffe03f */
[C---:B------:R-:W-:Y:S01]  /*15f0*/  VIADD R5, R3.reuse, 0x8 ;  /* 0x0000000803057836 */ /* 0x040fe20000000000 */
[----:B------:R-:W-:Y:S01]  /*1600*/  UIADD3 UR8, UR28, 0x100, URZ ;  /* 0x000001001c087890 */ /* 0x000fe2000fffe03f */
[----:B------:R-:W-:Y:S01]  /*1610*/  ISETP.GE.AND P6, PT, R3, R4, PT ;  /* 0x000000040300720c */ /* 0x000fe20003fc6270 */
[----:B------:R-:W-:Y:S01]  /*1620*/  UMOV UR11, 0xc0000010 ;  /* 0xc0000010000b7882 */ /* 0x000fe20000000000 */
[----:B------:R-:W-:Y:S01]  /*1630*/  UMOV UR9, 0xc0000010 ;  /* 0xc000001000097882 */ /* 0x000fe20000000000 */
[----:B------:R-:W-:Y:S01]  /*1640*/  UIADD3 UR14, UR30, 0x180, URZ ;  /* 0x000001801e0e7890 */ /* 0x000fe2000fffe03f */
[C---:B------:R-:W-:Y:S01]  /*1650*/  IADD3 R4, R16.reuse, 0x10, RZ ;  /* 0x0000001010047810 */ /* 0x040fe20007ffe0ff */
[----:B------:R-:W-:Y:S01]  /*1660*/  UIADD3 UR12, UR28, 0x180, URZ ;  /* 0x000001801c0c7890 */ /* 0x000fe2000fffe03f */
[CC--:B------:R-:W-:Y:S01]  /*1670*/  ISETP.GE.AND P1, PT, R5.reuse, R16.reuse, PT ;  /* 0x000000100500720c */ /* 0x0c0fe20003f26270 */
[----:B------:R-:W-:Y:S01]  /*1680*/  UMOV UR15, 0xc0000010 ;  /* 0xc0000010000f7882 */ /* 0x000fe20000000000 */
[----:B------:R-:W-:Y:S01]  /*1690*/  UMOV UR13, 0xc0000010 ;  /* 0xc0000010000d7882 */ /* 0x000fe20000000000 */
[----:B------:R-:W-:Y:S01]  /*16a0*/  UIADD3 UR18, UR30, 0x200, URZ ;  /* 0x000002001e127890 */ /* 0x000fe2000fffe03f */
[----:B------:R-:W-:Y:S01]  /*16b0*/  ISETP.GT.AND P3, PT, R5, R16, PT ;  /* 0x000000100500720c */ /* 0x000fe20003f64270 */
[----:B------:R-:W-:Y:S01]  /*16c0*/  UIADD3 UR16, UR28, 0x200, URZ ;  /* 0x000002001c107890 */ /* 0x000fe2000fffe03f */
[C---:B------:R-:W-:Y:S01]  /*16d0*/  ISETP.GE.AND P2, PT, R3.reuse, R4, PT ;  /* 0x000000040300720c */ /* 0x040fe20003f46270 */
[----:B------:R-:W-:Y:S01]  /*16e0*/  UMOV UR19, 0xc0000010 ;  /* 0xc000001000137882 */ /* 0x000fe20000000000 */
[----:B------:R-:W-:Y:S01]  /*16f0*/  UMOV UR17, 0xc0000010 ;  /* 0xc000001000117882 */ /* 0x000fe20000000000 */
[----:B------:R-:W-:Y:S01]  /*1700*/  UIADD3 UR22, UR30, 0x280, URZ ;  /* 0x000002801e167890 */ /* 0x000fe2000fffe03f */
[C---:B------:R-:W-:Y:S01]  /*1710*/  VIADD R4, R16.reuse, 0x18 ;  /* 0x0000001810047836 */ /* 0x040fe20000000000 */
[----:B------:R-:W-:Y:S01]  /*1720*/  UIADD3 UR20, UR28, 0x280, URZ ;  /* 0x000002801c147890 */ /* 0x000fe2000fffe03f */
[C---:B------:R-:W-:Y:S01]  /*1730*/  VIADD R6, R16.reuse, 0x9 ;  /* 0x0000000910067836 */ /* 0x040fe20000000000 */
[----:B------:R-:W-:Y:S01]  /*1740*/  UMOV UR23, 0xc0000010 ;  /* 0xc000001000177882 */ /* 0x000fe20000000000 */
[----:B------:R-:W-:Y:S01]  /*1750*/  UMOV UR21, 0xc0000010 ;  /* 0xc000001000157882 */ /* 0x000fe20000000000 */
[----:B------:R-:W-:Y:S01]  /*1760*/  UIADD3 UR26, UR30, 0x300, URZ ;  /* 0x000003001e1a7890 */ /* 0x000fe2000fffe03f */
[C---:B------:R-:W-:Y:S01]  /*1770*/  VIADD R8, R16.reuse, 0x11 ;  /* 0x0000001110087836 */ /* 0x040fe20000000000 */
[----:B------:R-:W-:Y:S01]  /*1780*/  UIADD3 UR24, UR28, 0x300, URZ ;  /* 0x000003001c187890 */ /* 0x000fe2000fffe03f */
[C---:B------:R-:W-:Y:S01]  /*1790*/  ISETP.GE.AND P5, PT, R3.reuse, R6, PT ;  /* 0x000000060300720c */ /* 0x040fe20003fa6270 */
[----:B------:R-:W-:Y:S01]  /*17a0*/  UMOV UR27, 0xc0000010 ;  /* 0xc0000010001b7882 */ /* 0x000fe20000000000 */
[----:B------:R-:W-:Y:S01]  /*17b0*/  UMOV UR25, 0xc0000010 ;  /* 0xc000001000197882 */ /* 0x000fe20000000000 */
[----:B------:R-:W-:Y:S01]  /*17c0*/  VIADD R6, R16, 0x20 ;  /* 0x0000002010067836 */ /* 0x000fe20000000000 */
[----:B------:R-:W-:-:S02]  /*17d0*/  ISETP.GE.AND P4, PT, R3, R8, PT ;  /* 0x000000080300720c */ /* 0x000fc40003f86270 */
[----:B------:R-:W-:Y:S01]  /*17e0*/  P2R R9, PR, RZ, 0x1 ;  /* 0x00000001ff097803 */ /* 0x000fe20000000000 */
[----:B------:R-:W-:Y:S02]  /*17f0*/  WARPGROUP.DEPBAR.LE gsb0, 0x0 ;  /* 0x00008000000079c5 */ /* 0x000fe40000010000 */
[----:B------:R-:W-:-:S06]  /*1800*/  WARPGROUP.ARRIVE ;  /* 0x00000000000079c5 */ /* 0x000fcc0000000000 */
[----:B------:R-:W-:Y:S01]  /*1810*/  HGMMA.64x64x16.F32 R24, gdesc[UR4], R24, gsb0 ;  /* 0x00e00000041879f0 */ /* 0x000fe20008000818 */
[----:B------:R-:W-:Y:S02]  /*1820*/  ULDC UR6, c[0x0][0x604] ;  /* 0x0001810000067ab9 */ /* 0x000fe40000000800 */
[----:B------:R-:W-:Y:S02]  /*1830*/  WARPGROUP.DEPBAR.LE gsb0, 0x0 ;  /* 0x00008000000079c5 */ /* 0x000fe40000010000 */
[----:B------:R-:W-:-:S06]  /*1840*/  WARPGROUP.ARRIVE ;  /* 0x00000000000079c5 */ /* 0x000fcc0000000000 */
[----:B------:R-:W-:Y:S03]  /*1850*/  HGMMA.64x64x16.F32 R24, gdesc[UR8], R24, gsb0 ;  /* 0x00e00000081879f0 */ /* 0x000fe60008000818 */
        /* <DEDUP_REMOVED lines=13> */
[----:B------:R-:W-:Y:S02]  /*1930*/  FSEL R26, R26, -INF , P1 ;  /* 0xff8000001a1a7808 */ /* 0x000fe40000800000 */
[-C--:B------:R-:W-:Y:S02]  /*1940*/  ISETP.GE.AND P1, PT, R3, R16.reuse, PT ;  /* 0x000000100300720c */ /* 0x080fe40003f26270 */
[----:B------:R-:W-:Y:S02]  /*1950*/  FSEL R27, R27, -INF , P3 ;  /* 0xff8000001b1b7808 */ /* 0x000fe40001800000 */
[----:B------:R-:W-:-:S02]  /*1960*/  ISETP.GT.AND P3, PT, R3, R16, PT ;  /* 0x000000100300720c */ /* 0x000fc40003f64270 */
[----:B------:R-:W-:Y:S02]  /*1970*/  FSEL R24, R24, -INF , P1 ;  /* 0xff80000018187808 */ /* 0x000fe40000800000 */
[----:B------:R-:W-:Y:S02]  /*1980*/  FSEL R30, R30, -INF , P1 ;  /* 0xff8000001e1e7808 */ /* 0x000fe40000800000 */
[----:B------:R-:W-:Y:S02]  /*1990*/  ISETP.GE.AND P1, PT, R3, R4, PT ;  /* 0x000000040300720c */ /* 0x000fe40003f26270 */
[----:B------:R-:W-:Y:S02]  /*19a0*/  IADD3 R4, R16, 0x19, RZ ;  /* 0x0000001910047810 */ /* 0x000fe40007ffe0ff */
[----:B------:R-:W-:Y:S02]  /*19b0*/  FSEL R25, R25, -INF , P3 ;  /* 0xff80000019197808 */ /* 0x000fe40001800000 */
[----:B------:R-:W-:-:S02]  /*19c0*/  FSEL R31, R31, -INF , P3 ;  /* 0xff8000001f1f7808 */ /* 0x000fc40001800000 */
[C---:B------:R-:W-:Y:S01]  /*19d0*/  ISETP.GE.AND P3, PT, R3.reuse, R4, PT ;  /* 0x000000040300720c */ /* 0x040fe20003f66270 */
[----:B------:R-:W-:Y:S01]  /*19e0*/  VIADD R4, R16, 0x21 ;  /* 0x0000002110047836 */ /* 0x000fe20000000000 */
[----:B------:R-:W-:Y:S02]  /*19f0*/  FSEL R28, R28, -INF , P6 ;  /* 0xff8000001c1c7808 */ /* 0x000fe40003000000 */
[----:B------:R-:W-:Y:S02]  /*1a00*/  FMNMX R5, R24, R25, !PT ;  /* 0x0000001918057209 */ /* 0x000fe40007800000 */
[----:B------:R-:W-:Y:S02]  /*1a10*/  FSEL R34, R34, -INF , P6 ;  /* 0xff80000022227808 */ /* 0x000fe40003000000 */
[----:B------:R-:W-:Y:S02]  /*1a20*/  ISETP.GE.AND P6, PT, R3, R6, PT ;  /* 0x000000060300720c */ /* 0x000fe40003fc6270 */
[----:B------:R-:W-:-:S02]  /*1a30*/  FSEL R29, R29, -INF , P5 ;  /* 0xff8000001d1d7808 */ /* 0x000fc40002800000 */
[----:B------:R-:W-:Y:S02]  /*1a40*/  FMNMX R6, R28, R5, !PT ;  /* 0x000000051c067209 */ /* 0x000fe40007800000 */
[----:B------:R-:W-:Y:S02]  /*1a50*/  FSEL R35, R35, -INF , P5 ;  /* 0xff80000023237808 */ /* 0x000fe40002800000 */
[----:B------:R-:W-:Y:S02]  /*1a60*/  ISETP.GE.AND P5, PT, R3, R4, PT ;  /* 0x000000040300720c */ /* 0x000fe40003fa6270 */
[----:B------:R-:W-:Y:S02]  /*1a70*/  IADD3 R4, R16, 0x28, RZ ;  /* 0x0000002810047810 */ /* 0x000fe40007ffe0ff */
[----:B------:R-:W-:Y:S02]  /*1a80*/  FSEL R32, R32, -INF , P2 ;  /* 0xff80000020207808 */ /* 0x000fe40001000000 */
[----:B------:R-:W-:-:S02]  /*1a90*/  FMNMX R5, R29, R6, !PT ;  /* 0x000000061d057209 */ /* 0x000fc40007800000 */
[----:B------:R-:W-:Y:S02]  /*1aa0*/  FSEL R38, R38, -INF , P2 ;  /* 0xff80000026267808 */ /* 0x000fe40001000000 */
[----:B------:R-:W-:Y:S01]  /*1ab0*/  ISETP.GE.AND P2, PT, R3, R4, PT ;  /* 0x000000040300720c */ /* 0x000fe20003f46270 */
[----:B------:R-:W-:Y:S01]  /*1ac0*/  VIADD R4, R16, 0x29 ;  /* 0x0000002910047836 */ /* 0x000fe20000000000 */
[----:B------:R-:W-:Y:S02]  /*1ad0*/  FSEL R33, R33, -INF , P4 ;  /* 0xff80000021217808 */ /* 0x000fe40002000000 */
[----:B------:R-:W-:Y:S02]  /*1ae0*/  FMNMX R6, R32, R5, !PT ;  /* 0x0000000520067209 */ /* 0x000fe40007800000 */
[----:B------:R-:W-:Y:S02]  /*1af0*/  FSEL R39, R39, -INF , P4 ;  /* 0xff80000027277808 */ /* 0x000fe40002000000 */
[----:B------:R-:W-:-:S02]  /*1b00*/  FSEL R36, R36, -INF , P1 ;  /* 0xff80000024247808 */ /* 0x000fc40000800000 */
[----:B------:R-:W-:Y:S02]  /*1b10*/  FMNMX R5, R33, R6, !PT ;  /* 0x0000000621057209 */ /* 0x000fe40007800000 */
[----:B------:R-:W-:Y:S02]  /*1b20*/  ISETP.GE.AND P4, PT, R3, R4, PT ;  /* 0x000000040300720c */ /* 0x000fe40003f86270 */
[----:B------:R-:W-:Y:S02]  /*1b30*/  IADD3 R4, R16, 0x30, RZ ;  /* 0x0000003010047810 */ /* 0x000fe40007ffe0ff */
[----:B------:R-:W-:Y:S02]  /*1b40*/  FSEL R37, R37, -INF , P3 ;  /* 0xff80000025257808 */ /* 0x000fe40001800000 */
[----:B------:R-:W-:Y:S02]  /*1b50*/  FMNMX R6, R36, R5, !PT ;  /* 0x0000000524067209 */ /* 0x000fe40007800000 */
[----:B------:R-:W-:-:S02]  /*1b60*/  FSEL R42, R42, -INF , P1 ;  /* 0xff8000002a2a7808 */ /* 0x000fc40000800000 */
[----:B------:R-:W-:Y:S01]  /*1b70*/  ISETP.GE.AND P1, PT, R3, R4, PT ;  /* 0x000000040300720c */ /* 0x000fe20003f26270 */
[----:B------:R-:W-:Y:S01]  /*1b80*/  VIADD R4, R16, 0x38 ;  /* 0x0000003810047836 */ /* 0x000fe20000000000 */
[----:B------:R-:W-:Y:S02]  /*1b90*/  FSEL R40, R40, -INF , P6 ;  /* 0xff80000028287808 */ /* 0x000fe40003000000 */
[----:B------:R-:W-:Y:S02]  /*1ba0*/  FMNMX R5, R37, R6, !PT ;  /* 0x0000000625057209 */ /* 0x000fe40007800000 */
[----:B------:R-:W-:Y:S02]  /*1bb0*/  FSEL R43, R43, -INF , P3 ;  /* 0xff8000002b2b7808 */ /* 0x000fe40001800000 */
[----:B------:R-:W-:Y:S02]  /*1bc0*/  ISETP.GE.AND P3, PT, R3, R4, PT ;  /* 0x000000040300720c */ /* 0x000fe40003f66270 */
[----:B------:R-:W-:-:S02]  /*1bd0*/  FSEL R41, R41, -INF , P5 ;  /* 0xff80000029297808 */ /* 0x000fc40002800000 */
[----:B------:R-:W-:Y:S02]  /*1be0*/  FMNMX R6, R40, R5, !PT ;  /* 0x0000000528067209 */ /* 0x000fe40007800000 */
[----:B------:R-:W-:Y:S02]  /*1bf0*/  IADD3 R4, R16, 0x39, RZ ;  /* 0x0000003910047810 */ /* 0x000fe40007ffe0ff */
[----:B------:R-:W-:Y:S02]  /*1c00*/  FSEL R44, R44, -INF , P2 ;  /* 0xff8000002c2c7808 */ /* 0x000fe40001000000 */
[----:B------:R-:W-:Y:S02]  /*1c10*/  FSEL R52, R52, -INF , P3 ;  /* 0xff80000034347808 */ /* 0x000fe40001800000 */
[----:B------:R-:W-:Y:S02]  /*1c20*/  FMNMX R5, R41, R6, !PT ;  /* 0x0000000629057209 */ /* 0x000fe40007800000 */
[----:B------:R-:W-:Y:S01]  /*1c30*/  ISETP.GE.AND P3, PT, R3, R4, PT ;  /* 0x000000040300720c */ /* 0x000fe20003f66270 */
[----:B------:R-:W-:Y:S01]  /*1c40*/  VIADD R4, R16, 0x31 ;  /* 0x0000003110047836 */ /* 0x000fe20000000000 */
[----:B------:R-:W-:-:S02]  /*1c50*/  FSEL R45, R45, -INF , P4 ;  /* 0xff8000002d2d7808 */ /* 0x000fc40002000000 */
[----:B------:R-:W-:Y:S02]  /*1c60*/  FMNMX R6, R44, R5, !PT ;  /* 0x000000052c067209 */ /* 0x000fe40007800000 */
[----:B------:R-:W-:Y:S02]  /*1c70*/  FSEL R53, R53, -INF , P3 ;  /* 0xff80000035357808 */ /* 0x000fe40001800000 */
[----:B------:R-:W-:Y:S02]  /*1c80*/  ISETP.GE.AND P3, PT, R3, R4, PT ;  /* 0x000000040300720c */ /* 0x000fe40003f66270 */
[----:B------:R-:W-:Y:S02]  /*1c90*/  FSEL R48, R48, -INF , P1 ;  /* 0xff80000030307808 */ /* 0x000fe40000800000 */
[----:B------:R-:W-:Y:S02]  /*1ca0*/  FMNMX R3, R45, R6, !PT ;  /* 0x000000062d037209 */ /* 0x000fe40007800000 */
[----:B------:R-:W-:-:S02]  /*1cb0*/  FSEL R49, R49, -INF , P3 ;  /* 0xff80000031317808 */ /* 0x000fc40001800000 */
[----:B------:R-:W-:Y:S02]  /*1cc0*/  FMNMX R4, R48, R3, !PT ;  /* 0x0000000330047209 */ /* 0x000fe40007800000 */
[----:B------:R-:W-:Y:S02]  /*1cd0*/  FSEL R46, R46, -INF , P6 ;  /* 0xff8000002e2e7808 */ /* 0x000fe40003000000 */
[----:B------:R-:W-:Y:S02]  /*1ce0*/  FMNMX R3, R49, R4, !PT ;  /* 0x0000000431037209 */ /* 0x000fe40007800000 */
[----:B------:R-:W-:Y:S02]  /*1cf0*/  FSEL R47, R47, -INF , P5 ;  /* 0xff8000002f2f7808 */ /* 0x000fe40002800000 */
[----:B------:R-:W-:Y:S02]  /*1d00*/  FMNMX R4, R52, R3, !PT ;  /* 0x0000000334047209 */ /* 0x000fe40007800000 */
[----:B------:R-:W-:-:S02]  /*1d10*/  FMNMX R3, R26, R27, !PT ;  /* 0x0000001b1a037209 */ /* 0x000fc40007800000 */
[----:B------:R-:W-:Y:S02]  /*1d20*/  FMNMX R5, R53, R4, !PT ;  /* 0x0000000435057209 */ /* 0x000fe40007800000 */
[----:B------:R-:W-:Y:S02]  /*1d30*/  FMNMX R6, R30, R3, !PT ;  /* 0x000000031e067209 */ /* 0x000fe40007800000 */
[----:B------:R-:W-:Y:S01]  /*1d40*/  FSEL R50, R50, -INF , P2 ;  /* 0xff80000032327808 */ /* 0x000fe20001000000 */
[----:B------:R-:W1:Y:S01]  /*1d50*/  SHFL.BFLY PT, R4, R5, 0x1, 0x1f ;  /* 0x0c201f0005047f89 */ /* 0x000e6200000e0000 */
[----:B------:R-:W-:Y:S02]  /*1d60*/  FMNMX R3, R31, R6, !PT ;  /* 0x000000061f037209 */ /* 0x000fe40007800000 */
[----:B------:R-:W-:Y:S02]  /*1d70*/  FSEL R51, R51, -INF , P4 ;  /* 0xff80000033337808 */ /* 0x000fe40002000000 */
[----:B------:R-:W-:-:S02]  /*1d80*/  FMNMX R6, R34, R3, !PT ;  /* 0x0000000322067209 */ /* 0x000fc40007800000 */
[----:B------:R-:W-:Y:S02]  /*1d90*/  FSEL R54, R54, -INF , P1 ;  /* 0xff80000036367808 */ /* 0x000fe40000800000 */
[----:B------:R-:W-:Y:S02]  /*1da0*/  FMNMX R3, R35, R6, !PT ;  /* 0x0000000623037209 */ /* 0x000fe40007800000 */
[----:B------:R-:W-:Y:S02]  /*1db0*/  FSEL R55, R55, -INF , P3 ;  /* 0xff80000037377808 */ /* 0x000fe40001800000 */
[----:B------:R-:W-:-:S04]  /*1dc0*/  FMNMX R6, R38, R3, !PT ;  /* 0x0000000326067209 */ /* 0x000fc80007800000 */
[----:B------:R-:W-:-:S04]  /*1dd0*/  FMNMX R3, R39, R6, !PT ;  /* 0x0000000627037209 */ /* 0x000fc80007800000 */
[----:B------:R-:W-:Y:S02]  /*1de0*/  FMNMX R6, R42, R3, !PT ;  /* 0x000000032a067209 */ /* 0x000fe40007800000 */
[----:B-1----:R-:W-:Y:S02]  /*1df0*/  FMNMX R7, R5, R4, !PT ;  /* 0x0000000405077209 */ /* 0x002fe40007800000 */
[----:B------:R-:W-:-:S03]  /*1e00*/  FMNMX R3, R43, R6, !PT ;  /* 0x000000062b037209 */ /* 0x000fc60007800000 */
[----:B------:R-:W1:Y:S01]  /*1e10*/  SHFL.BFLY PT, R4, R7, 0x2, 0x1f ;  /* 0x0c401f0007047f89 */ /* 0x000e6200000e0000 */
[----:B------:R-:W-:-:S04]  /*1e20*/  FMNMX R6, R46, R3, !PT ;  /* 0x000000032e067209 */ /* 0x000fc80007800000 */
[----:B------:R-:W-:-:S04]  /*1e30*/  FMNMX R3, R47, R6, !PT ;  /* 0x000000062f037209 */ /* 0x000fc80007800000 */
[----:B------:R-:W-:-:S04]  /*1e40*/  FMNMX R6, R50, R3, !PT ;  /* 0x0000000332067209 */ /* 0x000fc80007800000 */
[----:B------:R-:W-:-:S04]  /*1e50*/  FMNMX R3, R51, R6, !PT ;  /* 0x0000000633037209 */ /* 0x000fc80007800000 */
[----:B------:R-:W-:-:S04]  /*1e60*/  FMNMX R6, R54, R3, !PT ;  /* 0x0000000336067209 */ /* 0x000fc80007800000 */
[----:B------:R-:W-:Y:S02]  /*1e70*/  FMNMX R6, R55, R6, !PT ;  /* 0x0000000637067209 */ /* 0x000fe40007800000 */
[----:B-1----:R-:W-:-:S03]  /*1e80*/  FMNMX R4, R7, R4, !PT ;  /* 0x0000000407047209 */ /* 0x002fc60007800000 */
[----:B------:R-:W1:Y:S01]  /*1e90*/  SHFL.BFLY PT, R3, R6, 0x1, 0x1f ;  /* 0x0c201f0006037f89 */ /* 0x000e6200000e0000 */
[----:B------:R-:W-:-:S04]  /*1ea0*/  FSETP.NEU.AND P0, PT, R4, -INF , PT ;  /* 0xff8000000400780b */ /* 0x000fc80003f0d000 */
[----:B------:R-:W-:Y:S02]  /*1eb0*/  FSEL R8, R4, RZ, P0 ;  /* 0x000000ff04087208 */ /* 0x000fe40000000000 */
[----:B------:R-:W-:-:S03]  /*1ec0*/  ISETP.NE.AND P0, PT, R9, RZ, PT ;  /* 0x000000ff0900720c */ /* 0x000fc60003f05270 */
[----:B------:R-:W-:-:S04]  /*1ed0*/  FMUL R8, R8, UR6 ;  /* 0x0000000608087c20 */ /* 0x000fc80008400000 */
[--C-:B------:R-:W-:Y:S01]  /*1ee0*/  FFMA R24, R24, UR6, -R8.reuse ;  /* 0x0000000618187c23 */ /* 0x100fe20008000808 */
[--C-:B------:R-:W-:Y:S01]  /*1ef0*/  FFMA R25, R25, UR6, -R8.reuse ;  /* 0x0000000619197c23 */ /* 0x100fe20008000808 */
[--C-:B------:R-:W-:Y:S01]  /*1f00*/  FFMA R36, R36, UR6, -R8.reuse ;  /* 0x0000000624247c23 */ /* 0x100fe20008000808 */
[--C-:B------:R-:W-:Y:S01]  /*1f10*/  FFMA R32, R32, UR6, -R8.reuse ;  /* 0x0000000620207c23 */ /* 0x100fe20008000808 */
[--C-:B------:R-:W-:Y:S01]  /*1f20*/  FFMA R28, R28, UR6, -R8.reuse ;  /* 0x000000061c1c7c23 */ /* 0x100fe20008000808 */
[----:B------:R-:W-:Y:S01]  /*1f30*/  FSETP.GEU.AND P5, PT, R24, -126, PT ;  /* 0xc2fc00001800780b */ /* 0x000fe20003fae000 */
[--C-:B------:R-:W-:Y:S01]  /*1f40*/  FFMA R29, R29, UR6, -R8.reuse ;  /* 0x000000061d1d7c23 */ /* 0x100fe20008000808 */
[----:B------:R-:W-:Y:S01]  /*1f50*/  FSETP.GEU.AND P2, PT, R25, -126, PT ;  /* 0xc2fc00001900780b */ /* 0x000fe20003f4e000 */
[--C-:B------:R-:W-:Y:S01]  /*1f60*/  FFMA R33, R33, UR6, -R8.reuse ;  /* 0x0000000621217c23 */ /* 0x100fe20008000808 */
[--C-:B------:R-:W-:Y:S01]  /*1f70*/  FFMA R37, R37, UR6, -R8.reuse ;  /* 0x0000000625257c23 */ /* 0x100fe20008000808 */
[----:B------:R-:W-:Y:S01]  /*1f80*/  FSETP.GEU.AND P3, PT, R32, -126, PT ;  /* 0xc2fc00002000780b */ /* 0x000fe20003f6e000 */
[--C-:B------:R-:W-:Y:S01]  /*1f90*/  FFMA R44, R44, UR6, -R8.reuse ;  /* 0x000000062c2c7c23 */ /* 0x100fe20008000808 */
[----:B-1----:R-:W-:Y:S01]  /*1fa0*/  FMNMX R3, R6, R3, !PT ;  /* 0x0000000306037209 */ /* 0x002fe20007800000 */
[--C-:B------:R-:W-:Y:S01]  /*1fb0*/  FFMA R40, R40, UR6, -R8.reuse ;  /* 0x0000000628287c23 */ /* 0x100fe20008000808 */
[----:B------:R-:W-:Y:S01]  /*1fc0*/  FSETP.GEU.AND P6, PT, R28, -126, PT ;  /* 0xc2fc00001c00780b */ /* 0x000fe20003fce000 */
[--C-:B------:R-:W-:Y:S01]  /*1fd0*/  FFMA R41, R41, UR6, -R8.reuse ;  /* 0x0000000629297c23 */ /* 0x100fe20008000808 */
[----:B------:R-:W-:Y:S01]  /*1fe0*/  FSETP.GEU.AND P4, PT, R29, -126, PT ;  /* 0xc2fc00001d00780b */ /* 0x000fe20003f8e000 */
[----:B------:R-:W1:Y:S01]  /*1ff0*/  SHFL.BFLY PT, R6, R3, 0x2, 0x1f ;  /* 0x0c401f0003067f89 */ /* 0x000e6200000e0000 */
[----:B------:R-:W-:Y:S01]  /*2000*/  @!P5 FMUL R24, R24, 0.5 ;  /* 0x3f0000001818d820 */ /* 0x000fe20000400000 */
[----:B------:R-:W-:Y:S01]  /*2010*/  FSETP.GEU.AND P1, PT, R33, -126, PT ;  /* 0xc2fc00002100780b */ /* 0x000fe20003f2e000 */
[----:B------:R-:W-:Y:S01]  /*2020*/  @!P2 FMUL R25, R25, 0.5 ;  /* 0x3f0000001919a820 */ /* 0x000fe20000400000 */
[--C-:B------:R-:W-:Y:S01]  /*2030*/  FFMA R45, R45, UR6, -R8.reuse ;  /* 0x000000062d2d7c23 */ /* 0x100fe20008000808 */
[--C-:B------:R-:W-:Y:S01]  /*2040*/  FFMA R48, R48, UR6, -R8.reuse ;  /* 0x0000000630307c23 */ /* 0x100fe20008000808 */
[----:B------:R-:W-:Y:S01]  /*2050*/  @!P3 FMUL R32, R32, 0.5 ;  /* 0x3f0000002020b820 */ /* 0x000fe20000400000 */
[----:B------:R-:W2:Y:S01]  /*2060*/  MUFU.EX2 R24, R24 ;  /* 0x0000001800187308 */ /* 0x000ea20000000800 */
[--C-:B------:R-:W-:Y:S01]  /*2070*/  FFMA R49, R49, UR6, -R8.reuse ;  /* 0x0000000631317c23 */ /* 0x100fe20008000808 */
[--C-:B------:R-:W-:Y:S01]  /*2080*/  FFMA R52, R52, UR6, -R8.reuse ;  /* 0x0000000634347c23 */ /* 0x100fe20008000808 */
[----:B------:R-:W-:Y:S01]  /*2090*/  @!P6 FMUL R28, R28, 0.5 ;  /* 0x3f0000001c1ce820 */ /* 0x000fe20000400000 */
[----:B------:R-:W-:Y:S01]  /*20a0*/  FFMA R53, R53, UR6, -R8 ;  /* 0x0000000635357c23 */ /* 0x000fe20008000808 */
[----:B------:R-:W-:-:S03]  /*20b0*/  @!P4 FMUL R29, R29, 0.5 ;  /* 0x3f0000001d1dc820 */ /* 0x000fc60000400000 */
[----:B------:R-:W3:Y:S01]  /*20c0*/  MUFU.EX2 R25, R25 ;  /* 0x0000001900197308 */ /* 0x000ee20000000800 */
[----:B------:R-:W-:-:S07]  /*20d0*/  @!P1 FMUL R33, R33, 0.5 ;  /* 0x3f00000021219820 */ /* 0x000fce0000400000 */
[----:B------:R-:W4:Y:S01]  /*20e0*/  MUFU.EX2 R32, R32 ;  /* 0x0000002000207308 */ /* 0x000f220000000800 */
[----:B--2---:R-:W-:Y:S01]  /*20f0*/  @!P5 FMUL R24, R24, R24 ;  /* 0x000000181818d220 */ /* 0x004fe20000400000 */
[----:B------:R-:W-:Y:S02]  /*2100*/  FSETP.GEU.AND P5, PT, R36, -126, PT ;  /* 0xc2fc00002400780b */ /* 0x000fe40003fae000 */
[----:B-1----:R-:W-:-:S04]  /*2110*/  FMNMX R5, R3, R6, !PT ;  /* 0x0000000603057209 */ /* 0x002fc80007800000 */
[----:B------:R-:W1:Y:S01]  /*2120*/  MUFU.EX2 R28, R28 ;  /* 0x0000001c001c7308 */ /* 0x000e620000000800 */
[----:B---3--:R-:W-:Y:S01]  /*2130*/  @!P2 FMUL R25, R25, R25 ;  /* 0x000000191919a220 */ /* 0x008fe20000400000 */
[----:B------:R-:W-:-:S05]  /*2140*/  FSETP.GEU.AND P2, PT, R37, -126, PT ;  /* 0xc2fc00002500780b */ /* 0x000fca0003f4e000 */
[----:B------:R-:W-:Y:S01]  /*2150*/  @!P5 FMUL R36, R36, 0.5 ;  /* 0x3f0000002424d820 */ /* 0x000fe20000400000 */
[----:B------:R-:W2:Y:S01]  /*2160*/  MUFU.EX2 R29, R29 ;  /* 0x0000001d001d7308 */ /* 0x000ea20000000800 */
[----:B----4-:R-:W-:Y:S01]  /*2170*/  @!P3 FMUL R32, R32, R32 ;  /* 0x000000202020b220 */ /* 0x010fe20000400000 */
[----:B------:R-:W-:-:S05]  /*2180*/  FSETP.GEU.AND P3, PT, R44, -126, PT ;  /* 0xc2fc00002c00780b */ /* 0x000fca0003f6e000 */
[----:B------:R-:W-:Y:S01]  /*2190*/  @!P2 FMUL R37, R37, 0.5 ;  /* 0x3f0000002525a820 */ /* 0x000fe20000400000 */
[----:B------:R-:W3:Y:S01]  /*21a0*/  MUFU.EX2 R36, R36 ;  /* 0x0000002400247308 */ /* 0x000ee20000000800 */
[----:B-1----:R-:W-:Y:S01]  /*21b0*/  @!P6 FMUL R28, R28, R28 ;  /* 0x0000001c1c1ce220 */ /* 0x002fe20000400000 */
[----:B------:R-:W-:-:S05]  /*21c0*/  FSETP.GEU.AND P6, PT, R40, -126, PT ;  /* 0xc2fc00002800780b */ /* 0x000fca0003fce000 */
[----:B------:R-:W-:Y:S01]  /*21d0*/  @!P3 FMUL R44, R44, 0.5 ;  /* 0x3f0000002c2cb820 */ /* 0x000fe20000400000 */
[----:B------:R-:W1:Y:S01]  /*21e0*/  MUFU.EX2 R33, R33 ;  /* 0x0000002100217308 */ /* 0x000e620000000800 */
[----:B--2---:R-:W-:Y:S01]  /*21f0*/  @!P4 FMUL R29, R29, R29 ;  /* 0x0000001d1d1dc220 */ /* 0x004fe20000400000 */
[----:B------:R-:W-:-:S05]  /*2200*/  FSETP.GEU.AND P4, PT, R41, -126, PT ;  /* 0xc2fc00002900780b */ /* 0x000fca0003f8e000 */
[----:B------:R-:W-:Y:S01]  /*2210*/  @!P6 FMUL R40, R40, 0.5 ;  /* 0x3f0000002828e820 */ /* 0x000fe20000400000 */
[----:B------:R-:W2:Y:S01]  /*2220*/  MUFU.EX2 R37, R37 ;  /* 0x0000002500257308 */ /* 0x000ea20000000800 */
[----:B---3--:R-:W-:Y:S01]  /*2230*/  @!P5 FMUL R36, R36, R36 ;  /* 0x000000242424d220 */ /* 0x008fe20000400000 */
[----:B------:R-:W-:-:S04]  /*2240*/  FSETP.NEU.AND P5, PT, R5, -INF , PT ;  /* 0xff8000000500780b */ /* 0x000fc80003fad000 */
[----:B------:R-:W-:Y:S01]  /*2250*/  FSEL R3, R5, RZ, P5 ;  /* 0x000000ff05037208 */ /* 0x000fe20002800000 */
[----:B------:R-:W-:Y:S01]  /*2260*/  @!P4 FMUL R41, R41, 0.5 ;  /* 0x3f0000002929c820 */ /* 0x000fe20000400000 */
[----:B------:R-:W-:Y:S01]  /*2270*/  FSETP.GEU.AND P5, PT, R49, -126, PT ;  /* 0xc2fc00003100780b */ /* 0x000fe20003fae000 */
[----:B-1----:R-:W-:Y:S01]  /*2280*/  @!P1 FMUL R33, R33, R33 ;  /* 0x0000002121219220 */ /* 0x002fe20000400000 */
[----:B------:R-:W-:Y:S01]  /*2290*/  FSETP.GEU.AND P1, PT, R45, -126, PT ;  /* 0xc2fc00002d00780b */ /* 0x000fe20003f2e000 */
[----:B------:R-:W1:Y:S01]  /*22a0*/  MUFU.EX2 R9, R44 ;  /* 0x0000002c00097308 */ /* 0x000e620000000800 */
[----:B------:R-:W-:-:S04]  /*22b0*/  FMUL R3, R3, UR6 ;  /* 0x0000000603037c20 */ /* 0x000fc80008400000 */
[--C-:B------:R-:W-:Y:S01]  /*22c0*/  FFMA R26, R26, UR6, -R3.reuse ;  /* 0x000000061a1a7c23 */ /* 0x100fe20008000803 */
[----:B--2---:R-:W-:Y:S01]  /*22d0*/  @!P2 FMUL R37, R37, R37 ;  /* 0x000000252525a220 */ /* 0x004fe20000400000 */
[----:B------:R-:W-:Y:S01]  /*22e0*/  FSETP.GEU.AND P2, PT, R48, -126, PT ;  /* 0xc2fc00003000780b */ /* 0x000fe20003f4e000 */
[----:B------:R-:W2:Y:S01]  /*22f0*/  MUFU.EX2 R7, R40 ;  /* 0x0000002800077308 */ /* 0x000ea20000000800 */
[--C-:B------:R-:W-:Y:S01]  /*2300*/  FFMA R27, R27, UR6, -R3.reuse ;  /* 0x000000061b1b7c23 */ /* 0x100fe20008000803 */
[----:B------:R-:W-:Y:S01]  /*2310*/  @!P5 FMUL R49, R49, 0.5 ;  /* 0x3f0000003131d820 */ /* 0x000fe20000400000 */
[--C-:B------:R-:W-:Y:S01]  /*2320*/  FFMA R30, R30, UR6, -R3.reuse ;  /* 0x000000061e1e7c23 */ /* 0x100fe20008000803 */
[----:B------:R-:W-:Y:S01]  /*2330*/  @!P1 FMUL R45, R45, 0.5 ;  /* 0x3f0000002d2d9820 */ /* 0x000fe20000400000 */
[--C-:B------:R-:W-:Y:S01]  /*2340*/  FFMA R31, R31, UR6, -R3.reuse ;  /* 0x000000061f1f7c23 */ /* 0x100fe20008000803 */
[--C-:B------:R-:W-:Y:S01]  /*2350*/  FFMA R34, R34, UR6, -R3.reuse ;  /* 0x0000000622227c23 */ /* 0x100fe20008000803 */
[--C-:B------:R-:W-:Y:S01]  /*2360*/  FFMA R6, R35, UR6, -R3.reuse ;  /* 0x0000000623067c23 */ /* 0x100fe20008000803 */
[----:B------:R-:W3:Y:S01]  /*2370*/  MUFU.EX2 R10, R41 ;  /* 0x00000029000a7308 */ /* 0x000ee20000000800 */
[----:B-1----:R-:W-:Y:S01]  /*2380*/  @!P3 FMUL R9, R9, R9 ;  /* 0x000000090909b220 */ /* 0x002fe20000400000 */
[----:B------:R-:W-:Y:S01]  /*2390*/  FSETP.GEU.AND P3, PT, R26, -126, PT ;  /* 0xc2fc00001a00780b */ /* 0x000fe20003f6e000 */
[--C-:B------:R-:W-:Y:S01]  /*23a0*/  FFMA R39, R39, UR6, -R3.reuse ;  /* 0x0000000627277c23 */ /* 0x100fe20008000803 */
[----:B------:R-:W-:Y:S01]  /*23b0*/  @!P2 FMUL R48, R48, 0.5 ;  /* 0x3f0000003030a820 */ /* 0x000fe20000400000 */
[--C-:B------:R-:W-:Y:S01]  /*23c0*/  FFMA R43, R43, UR6, -R3.reuse ;  /* 0x000000062b2b7c23 */ /* 0x100fe20008000803 */
[--C-:B------:R-:W-:Y:S01]  /*23d0*/  FFMA R46, R46, UR6, -R3.reuse ;  /* 0x000000062e2e7c23 */ /* 0x100fe20008000803 */
[--C-:B------:R-:W-:Y:S01]  /*23e0*/  FFMA R47, R47, UR6, -R3.reuse ;  /* 0x000000062f2f7c23 */ /* 0x100fe20008000803 */
[----:B------:R-:W1:Y:S01]  /*23f0*/  MUFU.EX2 R12, R45 ;  /* 0x0000002d000c7308 */ /* 0x000e620000000800 */
[----:B--2---:R-:W-:Y:S01]  /*2400*/  @!P6 FMUL R7, R7, R7 ;  /* 0x000000070707e220 */ /* 0x004fe20000400000 */
[----:B------:R-:W-:Y:S01]  /*2410*/  FSETP.GEU.AND P6, PT, R52, -126, PT ;  /* 0xc2fc00003400780b */ /* 0x000fe20003fce000 */
[--C-:B------:R-:W-:Y:S01]  /*2420*/  FFMA R50, R50, UR6, -R3.reuse ;  /* 0x0000000632327c23 */ /* 0x100fe20008000803 */
[--C-:B------:R-:W-:Y:S01]  /*2430*/  FFMA R51, R51, UR6, -R3.reuse ;  /* 0x0000000633337c23 */ /* 0x100fe20008000803 */
[----:B------:R-:W-:-:S02]  /*2440*/  FFMA R54, R54, UR6, -R3 ;  /* 0x0000000636367c23 */ /* 0x000fc40008000803 */
[----:B------:R-:W-:Y:S01]  /*2450*/  @!P3 FMUL R26, R26, 0.5 ;  /* 0x3f0000001a1ab820 */ /* 0x000fe20000400000 */
[----:B------:R-:W2:Y:S01]  /*2460*/  MUFU.EX2 R11, R48 ;  /* 0x00000030000b7308 */ /* 0x000ea20000000800 */
[----:B---3--:R-:W-:Y:S01]  /*2470*/  @!P4 FMUL R10, R10, R10 ;  /* 0x0000000a0a0ac220 */ /* 0x008fe20000400000 */
[----:B------:R-:W-:-:S05]  /*2480*/  FSETP.GEU.AND P4, PT, R53, -126, PT ;  /* 0xc2fc00003500780b */ /* 0x000fca0003f8e000 */
[----:B------:R-:W-:Y:S01]  /*2490*/  @!P6 FMUL R52, R52, 0.5 ;  /* 0x3f0000003434e820 */ /* 0x000fe20000400000 */
[----:B------:R-:W3:Y:S01]  /*24a0*/  MUFU.EX2 R8, R49 ;  /* 0x0000003100087308 */ /* 0x000ee20000000800 */
[----:B-1----:R-:W-:Y:S01]  /*24b0*/  @!P1 FMUL R12, R12, R12 ;  /* 0x0000000c0c0c9220 */ /* 0x002fe20000400000 */
[----:B------:R-:W-:-:S05]  /*24c0*/  FSETP.GEU.AND P1, PT, R27, -126, PT ;  /* 0xc2fc00001b00780b */ /* 0x000fca0003f2e000 */
[----:B------:R-:W-:Y:S01]  /*24d0*/  @!P4 FMUL R53, R53, 0.5 ;  /* 0x3f0000003535c820 */ /* 0x000fe20000400000 */
[----:B------:R1:W4:Y:S01]  /*24e0*/  MUFU.EX2 R15, R26 ;  /* 0x0000001a000f7308 */ /* 0x0003220000000800 */
[----:B--2---:R-:W-:Y:S01]  /*24f0*/  @!P2 FMUL R11, R11, R11 ;  /* 0x0000000b0b0ba220 */ /* 0x004fe20000400000 */
[----:B------:R-:W-:-:S03]  /*2500*/  FSETP.GEU.AND P2, PT, R30, -126, PT ;  /* 0xc2fc00001e00780b */ /* 0x000fc60003f4e000 */
[----:B------:R-:W-:Y:S02]  /*2510*/  FADD R41, R32, R11 ;  /* 0x0000000b20297221 */ /* 0x000fe40000000000 */
[----:B------:R-:W-:Y:S01]  /*2520*/  @!P1 FMUL R27, R27, 0.5 ;  /* 0x3f0000001b1b9820 */ /* 0x000fe20000400000 */
[----:B------:R-:W2:Y:S01]  /*2530*/  MUFU.EX2 R13, R52 ;  /* 0x00000034000d7308 */ /* 0x000ea20000000800 */
[----:B---3--:R-:W-:Y:S01]  /*2540*/  @!P5 FMUL R8, R8, R8 ;  /* 0x000000080808d220 */ /* 0x008fe20000400000 */
[----:B------:R-:W-:Y:S01]  /*2550*/  FSETP.GEU.AND P5, PT, R31, -126, PT ;  /* 0xc2fc00001f00780b */ /* 0x000fe20003fae000 */
[----:B-1----:R-:W-:Y:S02]  /*2560*/  FFMA R26, R38, UR6, -R3 ;  /* 0x00000006261a7c23 */ /* 0x002fe40008000803 */
[----:B------:R-:W-:Y:S01]  /*2570*/  FADD R45, R33, R8 ;  /* 0x00000008212d7221 */ /* 0x000fe20000000000 */
[----:B------:R-:W-:Y:S01]  /*2580*/  F2FP.F16.F32.PACK_AB R112, R8, R11 ;  /* 0x0000000b0870723e */ /* 0x000fe200000000ff */
[----:B------:R-:W-:Y:S01]  /*2590*/  @!P2 FMUL R30, R30, 0.5 ;  /* 0x3f0000001e1ea820 */ /* 0x000fe20000400000 */
[----:B------:R-:W1:Y:S01]  /*25a0*/  MUFU.EX2 R14, R53 ;  /* 0x00000035000e7308 */ /* 0x000e620000000800 */
[----:B----4-:R-:W-:Y:S01]  /*25b0*/  @!P3 FMUL R15, R15, R15 ;  /* 0x0000000f0f0fb220 */ /* 0x010fe20000400000 */
[----:B------:R-:W-:-:S05]  /*25c0*/  FSETP.GEU.AND P3, PT, R26, -126, PT ;  /* 0xc2fc00001a00780b */ /* 0x000fca0003f6e000 */
[----:B------:R-:W-:Y:S01]  /*25d0*/  @!P5 FMUL R31, R31, 0.5 ;  /* 0x3f0000001f1fd820 */ /* 0x000fe20000400000 */
[----:B------:R3:W4:Y:S01]  /*25e0*/  MUFU.EX2 R20, R27 ;  /* 0x0000001b00147308 */ /* 0x0007220000000800 */
[----:B--2---:R-:W-:Y:S01]  /*25f0*/  @!P6 FMUL R13, R13, R13 ;  /* 0x0000000d0d0de220 */ /* 0x004fe20000400000 */
[----:B------:R-:W-:-:S05]  /*2600*/  FSETP.GEU.AND P6, PT, R34, -126, PT ;  /* 0xc2fc00002200780b */ /* 0x000fca0003fce000 */
[----:B------:R-:W-:Y:S01]  /*2610*/  @!P3 FMUL R26, R26, 0.5 ;  /* 0x3f0000001a1ab820 */ /* 0x000fe20000400000 */
[----:B------:R2:W5:Y:S01]  /*2620*/  MUFU.EX2 R21, R30 ;  /* 0x0000001e00157308 */ /* 0x0005620000000800 */
[--C-:B---3--:R-:W-:Y:S01]  /*2630*/  FFMA R27, R42, UR6, -R3.reuse ;  /* 0x000000062a1b7c23 */ /* 0x108fe20008000803 */
[----:B-1----:R-:W-:Y:S01]  /*2640*/  @!P4 FMUL R14, R14, R14 ;  /* 0x0000000e0e0ec220 */ /* 0x002fe20000400000 */
[----:B------:R-:W-:Y:S01]  /*2650*/  FSETP.GEU.AND P4, PT, R6, -126, PT ;  /* 0xc2fc00000600780b */ /* 0x000fe20003f8e000 */
[----:B------:R-:W-:Y:S02]  /*2660*/  FFMA R3, R55, UR6, -R3 ;  /* 0x0000000637037c23 */ /* 0x000fe40008000803 */
[----:B------:R-:W-:Y:S01]  /*2670*/  FADD R49, R37, R14 ;  /* 0x0000000e25317221 */ /* 0x000fe20000000000 */
[----:B------:R-:W-:Y:S01]  /*2680*/  @!P6 FMUL R34, R34, 0.5 ;  /* 0x3f0000002222e820 */ /* 0x000fe20000400000 */
[----:B------:R-:W1:Y:S01]  /*2690*/  MUFU.EX2 R38, R31 ;  /* 0x0000001f00267308 */ /* 0x000e620000000800 */
[----:B----4-:R-:W-:Y:S01]  /*26a0*/  @!P1 FMUL R20, R20, R20 ;  /* 0x0000001414149220 */ /* 0x010fe20000400000 */
[----:B------:R-:W-:Y:S01]  /*26b0*/  FSETP.GEU.AND P1, PT, R39, -126, PT ;  /* 0xc2fc00002700780b */ /* 0x000fe20003f2e000 */
[----:B--2---:R-:W-:Y:S01]  /*26c0*/  FADD R30, R29, R12 ;  /* 0x0000000c1d1e7221 */ /* 0x004fe20000000000 */
[----:B------:R-:W-:-:S03]  /*26d0*/  F2FP.F16.F32.PACK_AB R114, R14, R13 ;  /* 0x0000000d0e72723e */ /* 0x000fc600000000ff */
[----:B------:R-:W-:Y:S01]  /*26e0*/  FADD R49, R30, R49 ;  /* 0x000000311e317221 */ /* 0x000fe20000000000 */
[----:B------:R-:W-:Y:S01]  /*26f0*/  @!P4 FMUL R6, R6, 0.5 ;  /* 0x3f0000000606c820 */ /* 0x000fe20000400000 */
[----:B-----5:R-:W-:Y:S01]  /*2700*/  @!P2 FMUL R21, R21, R21 ;  /* 0x000000151515a220 */ /* 0x020fe20000400000 */
[----:B------:R-:W-:Y:S01]  /*2710*/  FSETP.GEU.AND P2, PT, R27, -126, PT ;  /* 0xc2fc00001b00780b */ /* 0x000fe20003f4e000 */
[----:B------:R2:W3:Y:S04]  /*2720*/  MUFU.EX2 R35, R34 ;  /* 0x0000002200237308 */ /* 0x0004e80000000800 */
[----:B------:R-:W-:Y:S01]  /*2730*/  @!P1 FMUL R39, R39, 0.5 ;  /* 0x3f00000027279820 */ /* 0x000fe20000400000 */
[----:B-1----:R-:W-:Y:S01]  /*2740*/  @!P5 FMUL R38, R38, R38 ;  /* 0x000000262626d220 */ /* 0x002fe20000400000 */
[----:B------:R-:W-:-:S02]  /*2750*/  FSETP.GEU.AND P5, PT, R43, -126, PT ;  /* 0xc2fc00002b00780b */ /* 0x000fc40003fae000 */
[----:B------:R1:W4:Y:S01]  /*2760*/  MUFU.EX2 R40, R6 ;  /* 0x0000000600287308 */ /* 0x0003220000000800 */
[----:B--2---:R-:W-:-:S03]  /*2770*/  FADD R34, R36, R13 ;  /* 0x0000000d24227221 */ /* 0x004fc60000000000 */
[----:B------:R-:W-:-:S04]  /*2780*/  @!P2 FMUL R27, R27, 0.5 ;  /* 0x3f0000001b1ba820 */ /* 0x000fc80000400000 */
[----:B------:R2:W5:Y:S01]  /*2790*/  MUFU.EX2 R31, R26 ;  /* 0x0000001a001f7308 */ /* 0x0005620000000800 */
[----:B---3--:R-:W-:Y:S01]  /*27a0*/  @!P6 FMUL R35, R35, R35 ;  /* 0x000000232323e220 */ /* 0x008fe20000400000 */
[----:B------:R-:W-:Y:S01]  /*27b0*/  FSETP.GEU.AND P6, PT, R46, -126, PT ;  /* 0xc2fc00002e00780b */ /* 0x000fe20003fce000 */
[----:B-1----:R-:W-:Y:S01]  /*27c0*/  FADD R6, R24, R7 ;  /* 0x0000000718067221 */ /* 0x002fe20000000000 */
[----:B------:R-:W-:Y:S01]  /*27d0*/  @!P5 FMUL R43, R43, 0.5 ;  /* 0x3f0000002b2bd820 */ /* 0x000fe20000400000 */
[----:B------:R-:W-:Y:S02]  /*27e0*/  F2FP.F16.F32.PACK_AB R24, R25, R24 ;  /* 0x000000181918723e */ /* 0x000fe400000000ff */
[----:B------:R-:W-:Y:S01]  /*27f0*/  FADD R6, R6, R41 ;  /* 0x0000002906067221 */ /* 0x000fe20000000000 */
[----:B------:R-:W1:Y:S01]  /*2800*/  MUFU.EX2 R42, R39 ;  /* 0x00000027002a7308 */ /* 0x000e620000000800 */
[----:B----4-:R-:W-:Y:S01]  /*2810*/  @!P4 FMUL R40, R40, R40 ;  /* 0x000000282828c220 */ /* 0x010fe20000400000 */
[----:B------:R-:W-:Y:S01]  /*2820*/  FSETP.GEU.AND P4, PT, R47, -126, PT ;  /* 0xc2fc00002f00780b */ /* 0x000fe20003f8e000 */
[----:B--2---:R-:W-:Y:S01]  /*2830*/  FADD R26, R25, R10 ;  /* 0x0000000a191a7221 */ /* 0x004fe20000000000 */
[----:B------:R-:W-:-:S03]  /*2840*/  F2FP.F16.F32.PACK_AB R25, R20, R15 ;  /* 0x0000000f1419723e */ /* 0x000fc600000000ff */
[----:B------:R-:W-:Y:S01]  /*2850*/  @!P6 FMUL R46, R46, 0.5 ;  /* 0x3f0000002e2ee820 */ /* 0x000fe20000400000 */
[----:B------:R2:W3:Y:S01]  /*2860*/  MUFU.EX2 R44, R27 ;  /* 0x0000001b002c7308 */ /* 0x0004e20000000800 */
[----:B-----5:R-:W-:Y:S01]  /*2870*/  @!P3 FMUL R31, R31, R31 ;  /* 0x0000001f1f1fb220 */ /* 0x020fe20000400000 */
[----:B------:R-:W-:Y:S01]  /*2880*/  FSETP.GEU.AND P3, PT, R50, -126, PT ;  /* 0xc2fc00003200780b */ /* 0x000fe20003f6e000 */
[----:B------:R-:W-:-:S04]  /*2890*/  FADD R26, R26, R45 ;  /* 0x0000002d1a1a7221 */ /* 0x000fc80000000000 */
[----:B------:R-:W-:Y:S01]  /*28a0*/  @!P4 FMUL R47, R47, 0.5 ;  /* 0x3f0000002f2fc820 */ /* 0x000fe20000400000 */
[----:B------:R-:W4:Y:S01]  /*28b0*/  MUFU.EX2 R43, R43 ;  /* 0x0000002b002b7308 */ /* 0x000f220000000800 */
[----:B-1----:R-:W-:Y:S01]  /*28c0*/  @!P1 FMUL R42, R42, R42 ;  /* 0x0000002a2a2a9220 */ /* 0x002fe20000400000 */
[----:B------:R-:W-:Y:S01]  /*28d0*/  FSETP.GEU.AND P1, PT, R51, -126, PT ;  /* 0xc2fc00003300780b */ /* 0x000fe20003f2e000 */
[----:B------:R-:W-:Y:S01]  /*28e0*/  FADD R49, R26, R49 ;  /* 0x000000311a317221 */ /* 0x000fe20000000000 */
[----:B--2---:R-:W-:Y:S01]  /*28f0*/  FADD R27, R28, R9 ;  /* 0x000000091c1b7221 */ /* 0x004fe20000000000 */
[----:B------:R-:W-:Y:S01]  /*2900*/  MOV R26, UR33 ;  /* 0x00000021001a7c02 */ /* 0x000fe20008000f00 */
[----:B------:R-:W-:Y:S01]  /*2910*/  UIADD3 UR33, UR54, 0x1, URZ ;  /* 0x0000000136217890 */ /* 0x000fe2000fffe03f */
[----:B------:R-:W-:Y:S01]  /*2920*/  @!P3 FMUL R50, R50, 0.5 ;  /* 0x3f0000003232b820 */ /* 0x000fe20000400000 */
[----:B------:R-:W1:Y:S01]  /*2930*/  MUFU.EX2 R46, R46 ;  /* 0x0000002e002e7308 */ /* 0x000e620000000800 */
[----:B---3--:R-:W-:Y:S01]  /*2940*/  @!P2 FMUL R44, R44, R44 ;  /* 0x0000002c2c2ca220 */ /* 0x008fe20000400000 */
[----:B------:R-:W-:Y:S01]  /*2950*/  FSETP.GEU.AND P2, PT, R54, -126, PT ;  /* 0xc2fc00003600780b */ /* 0x000fe20003f4e000 */
[----:B------:R-:W-:Y:S01]  /*2960*/  FADD R27, R27, R34 ;  /* 0x000000221b1b7221 */ /* 0x000fe20000000000 */
[----:B------:R-:W-:Y:S01]  /*2970*/  UISETP.NE.AND UP0, UPT, UR33, 0x5, UPT ;  /* 0x000000052100788c */ /* 0x000fe2000bf05270 */
[----:B------:R2:W-:Y:S02]  /*2980*/  SYNCS.ARRIVE.TRANS64.A1T0 RZ, [R26+UR35], RZ ;  /* 0x000000ff1aff79a7 */ /* 0x0005e40008100023 */
[----:B------:R-:W-:Y:S01]  /*2990*/  @!P1 FMUL R51, R51, 0.5 ;  /* 0x3f00000033339820 */ /* 0x000fe20000400000 */
[----:B------:R-:W3:Y:S01]  /*29a0*/  MUFU.EX2 R47, R47 ;  /* 0x0000002f002f7308 */ /* 0x000ee20000000800 */
[----:B----4-:R-:W-:Y:S01]  /*29b0*/  @!P5 FMUL R43, R43, R43 ;  /* 0x0000002b2b2bd220 */ /* 0x010fe20000400000 */
[----:B------:R-:W-:Y:S01]  /*29c0*/  FSETP.GEU.AND P5, PT, R3, -126, PT ;  /* 0xc2fc00000300780b */ /* 0x000fe20003fae000 */
[----:B------:R-:W-:Y:S01]  /*29d0*/  USEL UR6, URZ, 0x1, UP0 ;  /* 0x000000013f067887 */ /* 0x000fe20008000000 */
[----:B------:R-:W-:Y:S01]  /*29e0*/  FADD R6, R6, R27 ;  /* 0x0000001b06067221 */ /* 0x000fe20000000000 */
[----:B------:R-:W-:Y:S01]  /*29f0*/  FADD R30, R20, R43 ;  /* 0x0000002b141e7221 */ /* 0x000fe20000000000 */
[----:B------:R-:W-:Y:S01]  /*2a00*/  USEL UR33, UR33, URZ, UP0 ;  /* 0x0000003f21217287 */ /* 0x000fe20008000000 */
[----:B------:R-:W-:Y:S01]  /*2a10*/  @!P2 FMUL R54, R54, 0.5 ;  /* 0x3f0000003636a820 */ /* 0x000fe20000400000 */
[----:B------:R-:W4:Y:S01]  /*2a20*/  MUFU.EX2 R50, R50 ;  /* 0x0000003200327308 */ /* 0x000f220000000800 */
[----:B-1----:R-:W-:Y:S01]  /*2a30*/  @!P6 FMUL R46, R46, R46 ;  /* 0x0000002e2e2ee220 */ /* 0x002fe20000400000 */
[----:B------:R-:W-:-:S02]  /*2a40*/  LOP3.LUT R22, R22, UR6, RZ, 0x3c, !PT ;  /* 0x0000000616167c12 */ /* 0x000fc4000f8e3cff */
[----:B--2---:R-:W-:Y:S01]  /*2a50*/  F2FP.F16.F32.PACK_AB R26, R29, R28 ;  /* 0x0000001c1d1a723e */ /* 0x004fe200000000ff */
[----:B------:R-:W-:Y:S01]  /*2a60*/  FADD R34, R21, R46 ;  /* 0x0000002e15227221 */ /* 0x000fe20000000000 */
[----:B------:R-:W-:Y:S01]  /*2a70*/  F2FP.F16.F32.PACK_AB R28, R33, R32 ;  /* 0x00000020211c723e */ /* 0x000fe200000000ff */
[----:B------:R-:W-:Y:S01]  /*2a80*/  @!P5 FMUL R3, R3, 0.5 ;  /* 0x3f0000000303d820 */ /* 0x000fe20000400000 */
[----:B------:R-:W1:Y:S01]  /*2a90*/  MUFU.EX2 R51, R51 ;  /* 0x0000003300337308 */ /* 0x000e620000000800 */
[----:B---3--:R-:W-:Y:S01]  /*2aa0*/  @!P4 FMUL R47, R47, R47 ;  /* 0x0000002f2f2fc220 */ /* 0x008fe20000400000 */
[----:B------:R-:W-:Y:S02]  /*2ab0*/  F2FP.F16.F32.PACK_AB R29, R40, R35 ;  /* 0x00000023281d723e */ /* 0x000fe400000000ff */
[----:B------:R-:W-:Y:S01]  /*2ac0*/  F2FP.F16.F32.PACK_AB R32, R10, R7 ;  /* 0x000000070a20723e */ /* 0x000fe200000000ff */
[C---:B------:R-:W-:Y:S01]  /*2ad0*/  FADD R41, R38.reuse, R47 ;  /* 0x0000002f26297221 */ /* 0x040fe20000000000 */
[----:B------:R-:W-:-:S02]  /*2ae0*/  F2FP.F16.F32.PACK_AB R27, R38, R21 ;  /* 0x00000015261b723e */ /* 0x000fc400000000ff */
[----:B------:R-:W2:Y:S01]  /*2af0*/  MUFU.EX2 R54, R54 ;  /* 0x0000003600367308 */ /* 0x000ea20000000800 */
[----:B----4-:R-:W-:Y:S01]  /*2b00*/  @!P3 FMUL R50, R50, R50 ;  /* 0x000000323232b220 */ /* 0x010fe20000400000 */
[----:B------:R-:W-:-:S03]  /*2b10*/  F2FP.F16.F32.PACK_AB R33, R43, R44 ;  /* 0x0000002c2b21723e */ /* 0x000fc600000000ff */
[----:B------:R-:W-:Y:S01]  /*2b20*/  FADD R48, R35, R50 ;  /* 0x0000003223307221 */ /* 0x000fe20000000000 */
[----:B------:R-:W-:Y:S02]  /*2b30*/  F2FP.F16.F32.PACK_AB R35, R47, R46 ;  /* 0x0000002e2f23723e */ /* 0x000fe400000000ff */
[----:B------:R3:W4:Y:S01]  /*2b40*/  MUFU.EX2 R39, R3 ;  /* 0x0000000300277308 */ /* 0x0007220000000800 */
[----:B-1----:R-:W-:-:S04]  /*2b50*/  @!P1 FMUL R51, R51, R51 ;  /* 0x0000003333339220 */ /* 0x002fc80000400000 */
[----:B------:R-:W-:Y:S01]  /*2b60*/  FADD R45, R40, R51 ;  /* 0x00000033282d7221 */ /* 0x000fe20000000000 */
[----:B------:R-:W-:Y:S01]  /*2b70*/  F2FP.F16.F32.PACK_AB R113, R51, R50 ;  /* 0x000000323371723e */ /* 0x000fe200000000ff */
[----:B--2---:R-:W-:Y:S01]  /*2b80*/  @!P2 FMUL R54, R54, R54 ;  /* 0x000000363636a220 */ /* 0x004fe20000400000 */
[----:B---3--:R-:W-:Y:S01]  /*2b90*/  FADD R3, R15, R44 ;  /* 0x0000002c0f037221 */ /* 0x008fe20000000000 */
[----:B------:R-:W-:Y:S02]  /*2ba0*/  FADD R30, R30, R45 ;  /* 0x0000002d1e1e7221 */ /* 0x000fe40000000000 */
[----:B------:R-:W-:Y:S01]  /*2bb0*/  FADD R53, R31, R54 ;  /* 0x000000361f357221 */ /* 0x000fe20000000000 */
[----:B------:R-:W-:Y:S01]  /*2bc0*/  FADD R3, R3, R48 ;  /* 0x0000003003037221 */ /* 0x000fe20000000000 */
[----:B------:R-:W-:Y:S01]  /*2bd0*/  F2FP.F16.F32.PACK_AB R31, R42, R31 ;  /* 0x0000001f2a1f723e */ /* 0x000fe200000000ff */
[----:B----4-:R-:W-:Y:S01]  /*2be0*/  @!P5 FMUL R39, R39, R39 ;  /* 0x000000272727d220 */ /* 0x010fe20000400000 */
[----:B------:R-:W-:-:S03]  /*2bf0*/  FADD R34, R34, R53 ;  /* 0x0000003522227221 */ /* 0x000fc60000000000 */
[----:B------:R-:W-:Y:S01]  /*2c00*/  FADD R52, R42, R39 ;  /* 0x000000272a347221 */ /* 0x000fe20000000000 */
[----:B------:R-:W-:Y:S01]  /*2c10*/  FADD R34, R3, R34 ;  /* 0x0000002203227221 */ /* 0x000fe20000000000 */
[----:B------:R-:W-:Y:S02]  /*2c20*/  FADD R3, R6, R49 ;  /* 0x0000003106037221 */ /* 0x000fe40000000000 */
[----:B------:R-:W-:-:S04]  /*2c30*/  FADD R41, R41, R52 ;  /* 0x0000003429297221 */ /* 0x000fc80000000000 */
[----:B------:R-:W-:Y:S01]  /*2c40*/  FADD R41, R30, R41 ;  /* 0x000000291e297221 */ /* 0x000fe20000000000 */
[----:B------:R-:W-:-:S03]  /*2c50*/  F2FP.F16.F32.PACK_AB R30, R37, R36 ;  /* 0x00000024251e723e */ /* 0x000fc600000000ff */
[----:B------:R-:W-:Y:S01]  /*2c60*/  FADD R6, R34, R41 ;  /* 0x0000002922067221 */ /* 0x000fe20000000000 */
[----:B------:R-:W-:Y:S01]  /*2c70*/  F2FP.F16.F32.PACK_AB R34, R12, R9 ;  /* 0x000000090c22723e */ /* 0x000fe200000000ff */
[----:B------:R-:W-:Y:S06]  /*2c80*/  @!P0 BRA `(.L_x_21) ;  /* 0x0000000000048947 */ /* 0x000fec0003800000 */
[----:B------:R-:W-:Y:S01]  /*2c90*/  BPT.TRAP 0x1 ;  /* 0x000000040000795c */ /* 0x000fe20000300000 */
.L_x_21:
[----:B------:R-:W-:Y:S01]  /*2ca0*/  ULEA UR6, UR33, UR37, 0x3 ;  /* 0x0000002521067291 */ /* 0x000fe2000f8e183f */
[----:B------:R-:W-:-:S08]  /*2cb0*/  SHF.L.U32 R7, R22, 0x1f, RZ ;  /* 0x0000001f16077819 */ /* 0x000fd000000006ff */
[----:B------:R-:W1:Y:S02]  /*2cc0*/  SYNCS.PHASECHK.TRANS64.TRYWAIT P1, [UR6+0x1aa00], R7 ;  /* 0x01aa0007ff0075a7 */ /* 0x000e640008020146 */
[----:B-1----:R-:W-:Y:S05]  /*2cd0*/  @!P1 BRA `(.L_x_22) ;  /* 0x0000009c00d49947 */ /* 0x002fea0003800000 */
.L_x_135:
[----:B------:R-:W-:Y:S01]  /*2ce0*/  UIMAD UR10, UR33, 0x380, UR45 ;  /* 0x00000380210a78a4 */ /* 0x000fe2000f8e022d */
[----:B------:R-:W-:Y:S01]  /*2cf0*/  WARPGROUP.ARRIVE ;  /* 0x00000000000079c5 */ /* 0x000fe20000000000 */
[----:B------:R-:W-:Y:S01]  /*2d00*/  UMOV UR7, 0xc0000010 ;  /* 0xc000001000077882 */ /* 0x000fe20000000000 */
[----:B------:R-:W-:Y:S01]  /*2d10*/  F2FP.F16.F32.PACK_AB R115, R39, R54 ;  /* 0x000000362773723e */ /* 0x000fe200000000ff */
[----:B------:R-:W-:Y:S02]  /*2d20*/  UIADD3 UR11, UR10, 0x80, URZ ;  /* 0x000000800a0b7890 */ /* 0x000fe4000fffe03f */
[----:B------:R-:W-:Y:S02]  /*2d30*/  UIADD3 UR14, UR10, 0x100, URZ ;  /* 0x000001000a0e7890 */ /* 0x000fe4000fffe03f */
[----:B------:R-:W-:Y:S01]  /*2d40*/  UMOV UR6, UR10 ;  /* 0x0000000a00067c82 */ /* 0x000fe20008000000 */
[----:B------:R-:W-:Y:S01]  /*2d50*/  UIADD3 UR15, UR10, 0x180, URZ ;  /* 0x000001800a0f7890 */ /* 0x000fe2000fffe03f */
[----:B------:R-:W-:Y:S01]  /*2d60*/  HGMMA.64x16x16.F32 R104, R24, gdesc[UR4].tnspB, RZ, !UPT, gsb0 ;  /* 0x4020000418687df0 */ /* 0x000fe2000c0008ff */
[----:B------:R-:W-:Y:S01]  /*2d70*/  UMOV UR6, UR11 ;  /* 0x0000000b00067c82 */ /* 0x000fe20008000000 */
[----:B------:R-:W-:Y:S01]  /*2d80*/  UMOV UR7, 0xc0000010 ;  /* 0xc000001000077882 */ /* 0x000fe20000000000 */
[----:B------:R-:W-:-:S02]  /*2d90*/  UIADD3 UR18, UR10, 0x200, URZ ;  /* 0x000002000a127890 */ /* 0x000fc4000fffe03f */
[----:B------:R-:W-:Y:S01]  /*2da0*/  UIADD3 UR11, UR10, 0x280, URZ ;  /* 0x000002800a0b7890 */ /* 0x000fe2000fffe03f */
[----:B------:R-:W-:Y:S02]  /*2db0*/  WARPGROUP.DEPBAR.LE gsb0, 0x0 ;  /* 0x00008000000079c5 */ /* 0x000fe40000010000 */
[----:B------:R-:W-:-:S06]  /*2dc0*/  WARPGROUP.ARRIVE ;  /* 0x00000000000079c5 */ /* 0x000fcc0000000000 */
[----:B------:R-:W-:Y:S01]  /*2dd0*/  HGMMA.64x16x16.F32 R96, R24, gdesc[UR4].tnspB, RZ, !UPT, gsb0 ;  /* 0x4020000418607df0 */ /* 0x000fe2000c0008ff */
[----:B------:R-:W-:Y:S01]  /*2de0*/  UMOV UR6, UR14 ;  /* 0x0000000e00067c82 */ /* 0x000fe20008000000 */
[----:B------:R-:W-:Y:S01]  /*2df0*/  UMOV UR7, 0xc0000010 ;  /* 0xc000001000077882 */ /* 0x000fe20000000000 */
        /* <DEDUP_REMOVED lines=28> */
[----:B------:R-:W-:Y:S01]  /*2fc0*/  UIADD3 UR6, UR10, 0x20, URZ ;  /* 0x000000200a067890 */ /* 0x000fe2000fffe03f */
[----:B------:R-:W-:Y:S01]  /*2fd0*/  UMOV UR7, 0xc0000010 ;  /* 0xc000001000077882 */ /* 0x000fe20000000000 */
[----:B------:R-:W-:Y:S02]  /*2fe0*/  WARPGROUP.DEPBAR.LE gsb0, 0x0 ;  /* 0x00008000000079c5 */ /* 0x000fe40000010000 */
[----:B------:R-:W-:-:S06]  /*2ff0*/  WARPGROUP.ARRIVE ;  /* 0x00000000000079c5 */ /* 0x000fcc0000000000 */
[----:B------:R-:W-:Y:S01]  /*3000*/  HGMMA.64x16x16.F32 R104, R28, gdesc[UR4].tnspB, R104, gsb0 ;  /* 0x402000041c687df0 */ /* 0x000fe20008000868 */
[----:B------:R-:W-:Y:S01]  /*3010*/  UMOV UR6, UR11 ;  /* 0x0000000b00067c82 */ /* 0x000fe20008000000 */
[----:B------:R-:W-:Y:S01]  /*3020*/  UMOV UR7, 0xc0000010 ;  /* 0xc000001000077882 */ /* 0x000fe20000000000 */
[----:B------:R-:W-:Y:S01]  /*3030*/  UIADD3 UR11, UR10, 0x2a0, URZ ;  /* 0x000002a00a0b7890 */ /* 0x000fe2000fffe03f */
        /* <DEDUP_REMOVED lines=81> */
[----:B------:R-:W-:Y:S02]  /*3550*/  UIADD3 UR11, UR10, 0x2e0, URZ ;  /* 0x000002e00a0b7890 */ /* 0x000fe4000fffe03f */
[----:B------:R-:W-:Y:S01]  /*3560*/  UIADD3 UR10, UR10, 0x360, URZ ;  /* 0x000003600a0a7890 */ /* 0x000fe2000fffe03f */
[----:B------:R-:W-:Y:S02]  /*3570*/  WARPGROUP.DEPBAR.LE gsb0, 0x0 ;  /* 0x00008000000079c5 */ /* 0x000fe40000010000 */
[----:B------:R-:W-:-:S06]  /*3580*/  WARPGROUP.ARRIVE ;  /* 0x00000000000079c5 */ /* 0x000fcc0000000000 */
[----:B------:R-:W-:Y:S01]  /*3590*/  HGMMA.64x16x16.F32 R96, R112, gdesc[UR4].tnspB, R96, gsb0 ;  /* 0x4020000470607df0 */ /* 0x000fe20008000860 */
[----:B------:R-:W-:Y:S01]  /*35a0*/  UMOV UR6, UR14 ;  /* 0x0000000e00067c82 */ /* 0x000fe20008000000 */
[----:B------:R-:W-:Y:S01]  /*35b0*/  UMOV UR7, 0xc0000010 ;  /* 0xc000001000077882 */ /* 0x000fe20000000000 */
        /* <DEDUP_REMOVED lines=22> */
[----:B------:R-:W-:Y:S03]  /*3720*/  HGMMA.64x16x16.F32 R56, R112, gdesc[UR4].tnspB, R56, gsb0 ;  /* 0x4020000470387df0 */ /* 0x000fe60008000838 */
[----:B------:R-:W-:Y:S02]  /*3730*/  WARPGROUP.DEPBAR.LE gsb0, 0x0 ;  /* 0x00008000000079c5 */ /* 0x000fe40000010000 */
[----:B------:R-:W-:Y:S05]  /*3740*/  @!P0 BRA `(.L_x_23) ;  /* 0x0000000000048947 */ /* 0x000fea0003800000 */
[----:B------:R-:W-:Y:S01]  /*3750*/  BPT.TRAP 0x1 ;  /* 0x000000040000795c */ /* 0x000fe20000300000 */
.L_x_23:
[----:B------:R-:W-:Y:S02]  /*3760*/  UISETP.GT.U32.AND UP0, UPT, UR48, 0x1, UPT ;  /* 0x000000013000788c */ /* 0x000fe4000bf04070 */
[----:B------:R-:W-:-:S04]  /*3770*/  UIADD3 UR34, UR34, 0x1aa28, URZ ;  /* 0x0001aa2822227890 */ /* 0x000fc8000fffe03f */
[----:B------:R-:W-:Y:S01]  /*3780*/  PLOP3.LUT P1, PT, PT, PT, UP0, 0x80, 0x0 ;  /* 0x000000000000781c */ /* 0x000fe20003f2f008 */
[----:B------:R-:W-:-:S09]  /*3790*/  UPRMT UR34, URZ, 0x654, UR34 ;  /* 0x000006543f227896 */ /* 0x000fd20008000022 */
[----:B------:R-:W-:Y:S03]  /*37a0*/  SYNCS.ARRIVE.TRANS64.RED.A1T0 RZ, [UR34], RZ ;  /* 0x000000ffffff79a7 */ /* 0x000fe60008100422 */
[----:B------:R-:W-:Y:S05]  /*37b0*/  @P1 BRA `(.L_x_24) ;  /* 0x0000000000041947 */ /* 0x000fea0003800000 */
[----:B------:R-:W-:Y:S01]  /*37c0*/  BPT.TRAP 0x1 ;  /* 0x000000040000795c */ /* 0x000fe20000300000 */
.L_x_24:
[----:B------:R-:W-:Y:S01]  /*37d0*/  UIADD3 UR54, UR33, 0x1, URZ ;  /* 0x0000000121367890 */ /* 0x000fe2000fffe03f */
[----:B------:R-:W-:Y:S01]  /*37e0*/  ISETP.GE.AND P2, PT, R0, 0x4, PT ;  /* 0x000000040000780c */ /* 0x000fe20003f46270 */
[----:B-1----:R-:W-:Y:S01]  /*37f0*/  VIADD R7, R16, 0x40 ;  /* 0x0000004010077836 */ /* 0x002fe20000000000 */
[----:B------:R-:W-:Y:S01]  /*3800*/  IADD3 R8, R0, -0x2, RZ ;  /* 0xfffffffe00087810 */ /* 0x000fe20007ffe0ff */
[----:B------:R-:W-:-:S04]  /*3810*/  UISETP.NE.AND UP0, UPT, UR54, 0x5, UPT ;  /* 0x000000053600788c */ /* 0x000fc8000bf05270 */
[----:B------:R-:W-:Y:S02]  /*3820*/  USEL UR6, URZ, 0x1, UP0 ;  /* 0x000000013f067887 */ /* 0x000fe40008000000 */
[----:B------:R-:W-:-:S04]  /*3830*/  USEL UR54, UR54, URZ, UP0 ;  /* 0x0000003f36367287 */ /* 0x000fc80008000000 */
[----:B------:R-:W-:Y:S01]  /*3840*/  LOP3.LUT R22, R22, UR6, RZ, 0x3c, !PT ;  /* 0x0000000616167c12 */ /* 0x000fe2000f8e3cff */
[----:B------:R-:W-:Y:S07]  /*3850*/  @!P2 BRA `(.L_x_25) ;  /* 0x000000240014a947 */ /* 0x000fee0003800000 */
[----:B------:R-:W-:Y:S01]  /*3860*/  VIADD R0, R0, 0xfffffffd ;  /* 0xfffffffd00007836 */ /* 0x000fe20000000000 */
[----:B------:R-:W-:Y:S01]  /*3870*/  MOV R9, R4 ;  /* 0x0000000400097202 */ /* 0x000fe20000000f00 */
[----:B------:R-:W-:Y:S01]  /*3880*/  IMAD.MOV.U32 R11, RZ, RZ, R5 ;  /* 0x000000ffff0b7224 */ /* 0x000fe200078e0005 */
[----:B------:R-:W-:-:S06]  /*3890*/  ULDC UR34, c[0x0][0x604] ;  /* 0x0001810000227ab9 */ /* 0x000fcc0000000800 */
.L_x_36:
[----:B------:R-:W-:Y:S01]  /*38a0*/  MOV R8, R0 ;  /* 0x0000000000087202 */ /* 0x000fe20000000f00 */
[----:B------:R-:W-:Y:S06]  /*38b0*/  @!P0 BRA `(.L_x_26) ;  /* 0x0000000000048947 */ /* 0x000fec0003800000 */
[----:B------:R-:W-:Y:S01]  /*38c0*/  BPT.TRAP 0x1 ;  /* 0x000000040000795c */ /* 0x000fe20000300000 */
.L_x_26:
[----:B------:R-:W-:Y:S01]  /*38d0*/  ULEA UR6, UR54, UR37, 0x3 ;  /* 0x0000002536067291 */ /* 0x000fe2000f8e183f */
[----:B------:R-:W-:-:S08]  /*38e0*/  SHF.L.U32 R0, R22, 0x1f, RZ ;  /* 0x0000001f16007819 */ /* 0x000fd000000006ff */
[----:B------:R-:W1:Y:S02]  /*38f0*/  SYNCS.PHASECHK.TRANS64.TRYWAIT P2, [UR6+0x1aa00], R0 ;  /* 0x01aa0000ff0075a7 */ /* 0x000e640008040146 */
[----:B-1----:R-:W-:Y:S05]  /*3900*/  @!P2 BRA `(.L_x_27) ;  /* 0x0000009000e0a947 */ /* 0x002fea0003800000 */
.L_x_136:
[----:B------:R-:W-:Y:S01]  /*3910*/  UIMAD UR30, UR54, 0x380, UR38 ;  /* 0x00000380361e78a4 */ /* 0x000fe2000f8e0226 */
[----:B------:R-:W-:Y:S01]  /*3920*/  WARPGROUP.ARRIVE ;  /* 0x00000000000079c5 */ /* 0x000fe20000000000 */
[----:B------:R-:W-:Y:S01]  /*3930*/  UMOV UR31, 0xc0000010 ;  /* 0xc0000010001f7882 */ /* 0x000fe20000000000 */
[----:B------:R-:W-:Y:S01]  /*3940*/  UMOV UR7, 0xc0000010 ;  /* 0xc000001000077882 */ /* 0x000fe20000000000 */
[----:B------:R-:W-:Y:S02]  /*3950*/  UIADD3 UR6, UR30, 0x80, URZ ;  /* 0x000000801e067890 */ /* 0x000fe4000fffe03f */
[----:B------:R-:W-:Y:S01]  /*3960*/  UIADD3 UR10, UR30, 0x100, URZ ;  /* 0x000001001e0a7890 */ /* 0x000fe2000fffe03f */
[----:B------:R-:W-:Y:S02]  /*3970*/  UMOV UR11, 0xc0000010 ;  /* 0xc0000010000b7882 */ /* 0x000fe40000000000 */
[----:B------:R-:W-:Y:S01]  /*3980*/  HGMMA.64x64x16.F32 R24, gdesc[UR28], RZ, !UPT, gsb0 ;  /* 0x00e000001c1879f0 */ /* 0x000fe2000c0008ff */
[----:B------:R-:W-:Y:S01]  /*3990*/  UIADD3 UR14, UR30, 0x180, URZ ;  /* 0x000001801e0e7890 */ /* 0x000fe2000fffe03f */
[----:B------:R-:W-:Y:S01]  /*39a0*/  UMOV UR15, 0xc0000010 ;  /* 0xc0000010000f7882 */ /* 0x000fe20000000000 */
[----:B------:R-:W-:Y:S01]  /*39b0*/  UIADD3 UR18, UR30, 0x200, URZ ;  /* 0x000002001e127890 */ /* 0x000fe2000fffe03f */
[----:B------:R-:W-:Y:S01]  /*39c0*/  UMOV UR19, 0xc0000010 ;  /* 0xc000001000137882 */ /* 0x000fe20000000000 */
[----:B------:R-:W-:Y:S01]  /*39d0*/  UIADD3 UR22, UR30, 0x280, URZ ;  /* 0x000002801e167890 */ /* 0x000fe2000fffe03f */
[----:B------:R-:W-:Y:S01]  /*39e0*/  UMOV UR23, 0xc0000010 ;  /* 0xc000001000177882 */ /* 0x000fe20000000000 */
[----:B------:R-:W-:Y:S01]  /*39f0*/  UIADD3 UR26, UR30, 0x300, URZ ;  /* 0x000003001e1a7890 */ /* 0x000fe2000fffe03f */
[----:B------:R-:W-:Y:S01]  /*3a00*/  UMOV UR27, 0xc0000010 ;  /* 0xc0000010001b7882 */ /* 0x000fe20000000000 */
[----:B------:R-:W-:-:S02]  /*3a10*/  WARPGROUP.DEPBAR.LE gsb0, 0x0 ;  /* 0x00008000000079c5 */ /* 0x000fc40000010000 */
[----:B------:R-:W-:-:S06]  /*3a20*/  WARPGROUP.ARRIVE ;  /* 0x00000000000079c5 */ /* 0x000fcc0000000000 */
[----:B------:R-:W-:Y:S03]  /*3a30*/  HGMMA.64x64x16.F32 R24, gdesc[UR4], R24, gsb0 ;  /* 0x00e00000041879f0 */ /* 0x000fe60008000818 */
[----:B------:R-:W-:Y:S02]  /*3a40*/  WARPGROUP.DEPBAR.LE gsb0, 0x0 ;  /* 0x00008000000079c5 */ /* 0x000fe40000010000 */
[----:B------:R-:W-:-:S06]  /*3a50*/  WARPGROUP.ARRIVE ;  /* 0x00000000000079c5 */ /* 0x000fcc0000000000 */
[----:B------:R-:W-:Y:S01]  /*3a60*/  HGMMA.64x64x16.F32 R24, gdesc[UR8], R24, gsb0 ;  /* 0x00e00000081879f0 */ /* 0x000fe20008000818 */
[----:B------:R-:W-:-:S04]  /*3a70*/  UIADD3 UR10, UR54, 0x1, URZ ;  /* 0x00000001360a7890 */ /* 0x000fc8000fffe03f */
[----:B------:R-:W-:-:S04]  /*3a80*/  UISETP.NE.AND UP0, UPT, UR10, 0x5, UPT ;  /* 0x000000050a00788c */ /* 0x000fc8000bf05270 */
[----:B------:R-:W-:Y:S02]  /*3a90*/  USEL UR6, URZ, 0x1, UP0 ;  /* 0x000000013f067887 */ /* 0x000fe40008000000 */
[----:B------:R-:W-:-:S04]  /*3aa0*/  USEL UR10, UR10, URZ, UP0 ;  /* 0x0000003f0a0a7287 */ /* 0x000fc80008000000 */
[----:B------:R-:W-:Y:S01]  /*3ab0*/  LOP3.LUT R22, R22, UR6, RZ, 0x3c, !PT ;  /* 0x0000000616167c12 */ /* 0x000fe2000f8e3cff */
        /* <DEDUP_REMOVED lines=13> */
[----:B------:R-:W-:Y:S05]  /*3b90*/  @!P0 BRA `(.L_x_28) ;  /* 0x0000000000048947 */ /* 0x000fea0003800000 */
[----:B------:R-:W-:Y:S01]  /*3ba0*/  BPT.TRAP 0x1 ;  /* 0x000000040000795c */ /* 0x000fe20000300000 */
.L_x_28:
[----:B-1----:R-:W-:Y:S01]  /*3bb0*/  FMNMX R0, R24, R9, !PT ;  /* 0x0000000918007209 */ /* 0x002fe20007800000 */
[----:B------:R-:W-:Y:S01]  /*3bc0*/  ULEA UR6, UR10, UR37, 0x3 ;  /* 0x000000250a067291 */ /* 0x000fe2000f8e183f */
[----:B------:R-:W-:Y:S02]  /*3bd0*/  FMNMX R10, R26, R11, !PT ;  /* 0x0000000b1a0a7209 */ /* 0x000fe40007800000 */
[----:B------:R-:W-:Y:S02]  /*3be0*/  FMNMX R5, R25, R0, !PT ;  /* 0x0000000019057209 */ /* 0x000fe40007800000 */
[----:B------:R-:W-:Y:S02]  /*3bf0*/  FMNMX R13, R27, R10, !PT ;  /* 0x0000000a1b0d7209 */ /* 0x000fe40007800000 */
[----:B------:R-:W-:Y:S02]  /*3c00*/  FMNMX R0, R28, R5, !PT ;  /* 0x000000051c007209 */ /* 0x000fe40007800000 */
[----:B------:R-:W-:-:S02]  /*3c10*/  FMNMX R10, R30, R13, !PT ;  /* 0x0000000d1e0a7209 */ /* 0x000fc40007800000 */
[----:B------:R-:W-:Y:S02]  /*3c20*/  FMNMX R5, R29, R0, !PT ;  /* 0x000000001d057209 */ /* 0x000fe40007800000 */
[----:B------:R-:W-:Y:S02]  /*3c30*/  FMNMX R13, R31, R10, !PT ;  /* 0x0000000a1f0d7209 */ /* 0x000fe40007800000 */
[----:B------:R-:W-:Y:S02]  /*3c40*/  FMNMX R0, R32, R5, !PT ;  /* 0x0000000520007209 */ /* 0x000fe40007800000 */
[----:B------:R-:W-:Y:S02]  /*3c50*/  FMNMX R10, R34, R13, !PT ;  /* 0x0000000d220a7209 */ /* 0x000fe40007800000 */
[----:B------:R-:W-:Y:S02]  /*3c60*/  FMNMX R5, R33, R0, !PT ;  /* 0x0000000021057209 */ /* 0x000fe40007800000 */
[----:B------:R-:W-:-:S02]  /*3c70*/  FMNMX R13, R35, R10, !PT ;  /* 0x0000000a230d7209 */ /* 0x000fc40007800000 */
[----:B------:R-:W-:Y:S02]  /*3c80*/  FMNMX R0, R36, R5, !PT ;  /* 0x0000000524007209 */ /* 0x000fe40007800000 */
[----:B------:R-:W-:Y:S02]  /*3c90*/  FMNMX R12, R38, R13, !PT ;  /* 0x0000000d260c7209 */ /* 0x000fe40007800000 */
[----:B------:R-:W-:-:S04]  /*3ca0*/  FMNMX R5, R37, R0, !PT ;  /* 0x0000000025057209 */ /* 0x000fc80007800000 */
[----:B------:R-:W-:-:S04]  /*3cb0*/  FMNMX R0, R40, R5, !PT ;  /* 0x0000000528007209 */ /* 0x000fc80007800000 */
[----:B------:R-:W-:-:S04]  /*3cc0*/  FMNMX R5, R41, R0, !PT ;  /* 0x0000000029057209 */ /* 0x000fc80007800000 */
[----:B------:R-:W-:-:S04]  /*3cd0*/  FMNMX R0, R44, R5, !PT ;  /* 0x000000052c007209 */ /* 0x000fc80007800000 */
[----:B------:R-:W-:-:S04]  /*3ce0*/  FMNMX R5, R45, R0, !PT ;  /* 0x000000002d057209 */ /* 0x000fc80007800000 */
[----:B------:R-:W-:-:S04]  /*3cf0*/  FMNMX R0, R48, R5, !PT ;  /* 0x0000000530007209 */ /* 0x000fc80007800000 */
[----:B------:R-:W-:-:S04]  /*3d00*/  FMNMX R5, R49, R0, !PT ;  /* 0x0000000031057209 */ /* 0x000fc80007800000 */
[----:B------:R-:W-:-:S04]  /*3d10*/  FMNMX R0, R52, R5, !PT ;  /* 0x0000000534007209 */ /* 0x000fc80007800000 */
[----:B------:R-:W-:-:S05]  /*3d20*/  FMNMX R0, R53, R0, !PT ;  /* 0x0000000035007209 */ /* 0x000fca0007800000 */
[----:B------:R-:W1:Y:S02]  /*3d30*/  SHFL.BFLY PT, R5, R0, 0x1, 0x1f ;  /* 0x0c201f0000057f89 */ /* 0x000e6400000e0000 */
[----:B-1----:R-:W-:-:S05]  /*3d40*/  FMNMX R5, R0, R5, !PT ;  /* 0x0000000500057209 */ /* 0x002fca0007800000 */
[----:B------:R-:W1:Y:S02]  /*3d50*/  SHFL.BFLY PT, R4, R5, 0x2, 0x1f ;  /* 0x0c401f0005047f89 */ /* 0x000e6400000e0000 */
[----:B-1----:R-:W-:Y:S02]  /*3d60*/  FMNMX R4, R5, R4, !PT ;  /* 0x0000000405047209 */ /* 0x002fe40007800000 */
[----:B------:R-:W-:Y:S02]  /*3d70*/  FMNMX R5, R39, R12, !PT ;  /* 0x0000000c27057209 */ /* 0x000fe40007800000 */
[----:B------:R-:W-:Y:S02]  /*3d80*/  FSETP.NEU.AND P2, PT, R4, -INF , PT ;  /* 0xff8000000400780b */ /* 0x000fe40003f4d000 */
[----:B------:R-:W-:Y:S02]  /*3d90*/  FMNMX R12, R42, R5, !PT ;  /* 0x000000052a0c7209 */ /* 0x000fe40007800000 */
[----:B------:R-:W-:-:S02]  /*3da0*/  FSEL R0, R4, RZ, P2 ;  /* 0x000000ff04007208 */ /* 0x000fc40001000000 */
[----:B------:R-:W-:-:S03]  /*3db0*/  FMNMX R5, R43, R12, !PT ;  /* 0x0000000c2b057209 */ /* 0x000fc60007800000 */
[----:B------:R-:W-:Y:S01]  /*3dc0*/  FMUL R10, R0, UR34 ;  /* 0x00000022000a7c20 */ /* 0x000fe20008400000 */
[----:B------:R-:W-:Y:S01]  /*3dd0*/  FMNMX R12, R46, R5, !PT ;  /* 0x000000052e0c7209 */ /* 0x000fe20007800000 */
[----:B------:R-:W-:Y:S02]  /*3de0*/  FADD R0, -R0, R9 ;  /* 0x0000000900007221 */ /* 0x000fe40000000100 */
[--C-:B------:R-:W-:Y:S01]  /*3df0*/  FFMA R24, R24, UR34, -R10.reuse ;  /* 0x0000002218187c23 */ /* 0x100fe2000800080a */
[--C-:B------:R-:W-:Y:S01]  /*3e00*/  FFMA R25, R25, UR34, -R10.reuse ;  /* 0x0000002219197c23 */ /* 0x100fe2000800080a */
[--C-:B------:R-:W-:Y:S01]  /*3e10*/  FFMA R28, R28, UR34, -R10.reuse ;  /* 0x000000221c1c7c23 */ /* 0x100fe2000800080a */
[----:B------:R-:W-:Y:S01]  /*3e20*/  FMNMX R5, R47, R12, !PT ;  /* 0x0000000c2f057209 */ /* 0x000fe20007800000 */
[--C-:B------:R-:W-:Y:S01]  /*3e30*/  FFMA R32, R32, UR34, -R10.reuse ;  /* 0x0000002220207c23 */ /* 0x100fe2000800080a */
[----:B------:R-:W-:Y:S01]  /*3e40*/  FSETP.GEU.AND P5, PT, R24, -126, PT ;  /* 0xc2fc00001800780b */ /* 0x000fe20003fae000 */
[--C-:B------:R-:W-:Y:S01]  /*3e50*/  FFMA R29, R29, UR34, -R10.reuse ;  /* 0x000000221d1d7c23 */ /* 0x100fe2000800080a */
[----:B------:R-:W-:Y:S01]  /*3e60*/  FSETP.GEU.AND P3, PT, R25, -126, PT ;  /* 0xc2fc00001900780b */ /* 0x000fe20003f6e000 */
[--C-:B------:R-:W-:Y:S01]  /*3e70*/  FFMA R33, R33, UR34, -R10.reuse ;  /* 0x0000002221217c23 */ /* 0x100fe2000800080a */
[----:B------:R-:W-:Y:S01]  /*3e80*/  FSETP.GEU.AND P2, PT, R28, -126, PT ;  /* 0xc2fc00001c00780b */ /* 0x000fe20003f4e000 */
[--C-:B------:R-:W-:Y:S01]  /*3e90*/  FFMA R36, R36, UR34, -R10.reuse ;  /* 0x0000002224247c23 */ /* 0x100fe2000800080a */
[----:B------:R-:W-:Y:S01]  /*3ea0*/  FMNMX R12, R50, R5, !PT ;  /* 0x00000005320c7209 */ /* 0x000fe20007800000 */
[--C-:B------:R-:W-:Y:S01]  /*3eb0*/  FFMA R37, R37, UR34, -R10.reuse ;  /* 0x0000002225257c23 */ /* 0x100fe2000800080a */
[----:B------:R-:W-:Y:S01]  /*3ec0*/  FSETP.GEU.AND P6, PT, R32, -126, PT ;  /* 0xc2fc00002000780b */ /* 0x000fe20003fce000 */
[--C-:B------:R-:W-:Y:S01]  /*3ed0*/  FFMA R41, R41, UR34, -R10.reuse ;  /* 0x0000002229297c23 */ /* 0x100fe2000800080a */
[----:B------:R-:W-:Y:S01]  /*3ee0*/  FSETP.GEU.AND P4, PT, R29, -126, PT ;  /* 0xc2fc00001d00780b */ /* 0x000fe20003f8e000 */
[--C-:B------:R-:W-:Y:S01]  /*3ef0*/  FFMA R40, R40, UR34, -R10.reuse ;  /* 0x0000002228287c23 */ /* 0x100fe2000800080a */
[----:B------:R-:W-:Y:S01]  /*3f00*/  FMNMX R5, R51, R12, !PT ;  /* 0x0000000c33057209 */ /* 0x000fe20007800000 */
[----:B------:R-:W-:Y:S01]  /*3f10*/  @!P5 FMUL R24, R24, 0.5 ;  /* 0x3f0000001818d820 */ /* 0x000fe20000400000 */
[--C-:B------:R-:W-:Y:S01]  /*3f20*/  FFMA R44, R44, UR34, -R10.reuse ;  /* 0x000000222c2c7c23 */ /* 0x100fe2000800080a */
[----:B------:R-:W-:Y:S01]  /*3f30*/  @!P3 FMUL R25, R25, 0.5 ;  /* 0x3f0000001919b820 */ /* 0x000fe20000400000 */
[----:B------:R-:W-:Y:S01]  /*3f40*/  FMNMX R12, R54, R5, !PT ;  /* 0x00000005360c7209 */ /* 0x000fe20007800000 */
[----:B------:R-:W-:Y:S01]  /*3f50*/  @!P2 FMUL R28, R28, 0.5 ;  /* 0x3f0000001c1ca820 */ /* 0x000fe20000400000 */
[--C-:B------:R-:W-:Y:S01]  /*3f60*/  FFMA R45, R45, UR34, -R10.reuse ;  /* 0x000000222d2d7c23 */ /* 0x100fe2000800080a */
[----:B------:R-:W1:Y:S01]  /*3f70*/  MUFU.EX2 R24, R24 ;  /* 0x0000001800187308 */ /* 0x000e620000000800 */
[----:B------:R-:W-:Y:S01]  /*3f80*/  FMNMX R12, R55, R12, !PT ;  /* 0x0000000c370c7209 */ /* 0x000fe20007800000 */
[----:B------:R-:W-:Y:S01]  /*3f90*/  @!P6 FMUL R32, R32, 0.5 ;  /* 0x3f0000002020e820 */ /* 0x000fe20000400000 */
[--C-:B------:R-:W-:Y:S01]  /*3fa0*/  FFMA R48, R48, UR34, -R10.reuse ;  /* 0x0000002230307c23 */ /* 0x100fe2000800080a */
[----:B------:R-:W-:Y:S01]  /*3fb0*/  @!P4 FMUL R29, R29, 0.5 ;  /* 0x3f0000001d1dc820 */ /* 0x000fe20000400000 */
[--C-:B------:R-:W-:Y:S01]  /*3fc0*/  FFMA R49, R49, UR34, -R10.reuse ;  /* 0x0000002231317c23 */ /* 0x100fe2000800080a */
[----:B------:R-:W2:Y:S01]  /*3fd0*/  SHFL.BFLY PT, R5, R12, 0x1, 0x1f ;  /* 0x0c201f000c057f89 */ /* 0x000ea200000e0000 */
[--C-:B------:R-:W-:Y:S01]  /*3fe0*/  FFMA R52, R52, UR34, -R10.reuse ;  /* 0x0000002234347c23 */ /* 0x100fe2000800080a */
[----:B------:R-:W3:Y:S01]  /*3ff0*/  MUFU.EX2 R25, R25 ;  /* 0x0000001900197308 */ /* 0x000ee20000000800 */
[----:B------:R-:W-:Y:S01]  /*4000*/  FFMA R53, R53, UR34, -R10 ;  /* 0x0000002235357c23 */ /* 0x000fe2000800080a */
[----:B------:R-:W-:-:S06]  /*4010*/  FMUL R0, R0, UR34 ;  /* 0x0000002200007c20 */ /* 0x000fcc0008400000 */
[----:B------:R-:W4:Y:S01]  /*4020*/  MUFU.EX2 R28, R28 ;  /* 0x0000001c001c7308 */ /* 0x000f220000000800 */
[----:B-1----:R-:W-:Y:S01]  /*4030*/  @!P5 FMUL R24, R24, R24 ;  /* 0x000000181818d220 */ /* 0x002fe20000400000 */
[----:B------:R-:W-:-:S06]  /*4040*/  FSETP.GEU.AND P5, PT, R33, -126, PT ;  /* 0xc2fc00002100780b */ /* 0x000fcc0003fae000 */
[----:B------:R-:W1:Y:S01]  /*4050*/  MUFU.EX2 R32, R32 ;  /* 0x0000002000207308 */ /* 0x000e620000000800 */
[----:B---3--:R-:W-:Y:S01]  /*4060*/  @!P3 FMUL R25, R25, R25 ;  /* 0x000000191919b220 */ /* 0x008fe20000400000 */
[----:B------:R-:W-:Y:S02]  /*4070*/  FSETP.GEU.AND P3, PT, R36, -126, PT ;  /* 0xc2fc00002400780b */ /* 0x000fe40003f6e000 */
[----:B--2---:R-:W-:-:S03]  /*4080*/  FMNMX R5, R12, R5, !PT ;  /* 0x000000050c057209 */ /* 0x004fc60007800000 */
[----:B------:R-:W-:Y:S01]  /*4090*/  @!P5 FMUL R33, R33, 0.5 ;  /* 0x3f0000002121d820 */ /* 0x000fe20000400000 */
[----:B------:R-:W2:Y:S01]  /*40a0*/  MUFU.EX2 R29, R29 ;  /* 0x0000001d001d7308 */ /* 0x000ea20000000800 */
[----:B----4-:R-:W-:Y:S01]  /*40b0*/  @!P2 FMUL R28, R28, R28 ;  /* 0x0000001c1c1ca220 */ /* 0x010fe20000400000 */
[----:B------:R-:W-:Y:S01]  /*40c0*/  FSETP.GEU.AND P2, PT, R37, -126, PT ;  /* 0xc2fc00002500780b */ /* 0x000fe20003f4e000 */
[----:B------:R-:W3:Y:S04]  /*40d0*/  SHFL.BFLY PT, R14, R5, 0x2, 0x1f ;  /* 0x0c401f00050e7f89 */ /* 0x000ee800000e0000 */
[----:B------:R-:W-:Y:S01]  /*40e0*/  @!P3 FMUL R36, R36, 0.5 ;  /* 0x3f0000002424b820 */ /* 0x000fe20000400000 */
[----:B------:R-:W4:Y:S01]  /*40f0*/  MUFU.EX2 R33, R33 ;  /* 0x0000002100217308 */ /* 0x000f220000000800 */
        /* <DEDUP_REMOVED lines=8> */
[----:B----4-:R-:W-:Y:S01]  /*4180*/  @!P5 FMUL R33, R33, R33 ;  /* 0x000000212121d220 */ /* 0x010fe20000400000 */
[----:B------:R-:W-:Y:S02]  /*4190*/  FSETP.GEU.AND P5, PT, R44, -126, PT ;  /* 0xc2fc00002c00780b */ /* 0x000fe40003fae000 */
[----:B---3--:R-:W-:-:S03]  /*41a0*/  FMNMX R5, R5, R14, !PT ;  /* 0x0000000e05057209 */ /* 0x008fc60007800000 */
[----:B------:R-:W-:Y:S01]  /*41b0*/  @!P4 FMUL R40, R40, 0.5 ;  /* 0x3f0000002828c820 */ /* 0x000fe20000400000 */
[----:B------:R-:W3:Y:S01]  /*41c0*/  MUFU.EX2 R12, R41 ;  /* 0x00000029000c7308 */ /* 0x000ee20000000800 */
[----:B-1----:R-:W-:Y:S01]  /*41d0*/  @!P3 FMUL R36, R36, R36 ;  /* 0x000000242424b220 */ /* 0x002fe20000400000 */
[----:B------:R-:W-:-:S05]  /*41e0*/  FSETP.GEU.AND P3, PT, R45, -126, PT ;  /* 0xc2fc00002d00780b */ /* 0x000fca0003f6e000 */
[----:B------:R-:W-:Y:S01]  /*41f0*/  @!P5 FMUL R44, R44, 0.5 ;  /* 0x3f0000002c2cd820 */ /* 0x000fe20000400000 */
[----:B------:R1:W4:Y:S01]  /*4200*/  MUFU.EX2 R13, R40 ;  /* 0x00000028000d7308 */ /* 0x0003220000000800 */
[----:B--2---:R-:W-:Y:S01]  /*4210*/  @!P2 FMUL R37, R37, R37 ;  /* 0x000000252525a220 */ /* 0x004fe20000400000 */
[----:B------:R-:W-:-:S05]  /*4220*/  FSETP.GEU.AND P2, PT, R48, -126, PT ;  /* 0xc2fc00003000780b */ /* 0x000fca0003f4e000 */
[----:B------:R-:W-:Y:S01]  /*4230*/  @!P3 FMUL R45, R45, 0.5 ;  /* 0x3f0000002d2db820 */ /* 0x000fe20000400000 */
[----:B------:R2:W5:Y:S01]  /*4240*/  MUFU.EX2 R15, R44 ;  /* 0x0000002c000f7308 */ /* 0x0005620000000800 */
[----:B---3--:R-:W-:Y:S01]  /*4250*/  @!P6 FMUL R12, R12, R12 ;  /* 0x0000000c0c0ce220 */ /* 0x008fe20000400000 */
[----:B------:R-:W-:-:S03]  /*4260*/  FSETP.NEU.AND P6, PT, R5, -INF , PT ;  /* 0xff8000000500780b */ /* 0x000fc60003fcd000 */
[----:B------:R-:W-:Y:S01]  /*4270*/  FADD R9, R25, R12 ;  /* 0x0000000c19097221 */ /* 0x000fe20000000000 */
[----:B-1----:R-:W-:Y:S01]  /*4280*/  FSEL R40, R5, RZ, P6 ;  /* 0x000000ff05287208 */ /* 0x002fe20003000000 */
[----:B------:R-:W-:Y:S01]  /*4290*/  @!P2 FMUL R48, R48, 0.5 ;  /* 0x3f0000003030a820 */ /* 0x000fe20000400000 */
[----:B------:R-:W1:Y:S01]  /*42a0*/  MUFU.EX2 R14, R45 ;  /* 0x0000002d000e7308 */ /* 0x000e620000000800 */
[----:B----4-:R-:W-:Y:S01]  /*42b0*/  @!P4 FMUL R13, R13, R13 ;  /* 0x0000000d0d0dc220 */ /* 0x010fe20000400000 */
[----:B------:R-:W-:Y:S01]  /*42c0*/  FSETP.GEU.AND P4, PT, R49, -126, PT ;  /* 0xc2fc00003100780b */ /* 0x000fe20003f8e000 */
[----:B--2---:R-:W-:Y:S01]  /*42d0*/  FMUL R44, R40, UR34 ;  /* 0x00000022282c7c20 */ /* 0x004fe20008400000 */
[----:B------:R-:W-:Y:S01]  /*42e0*/  FSETP.GEU.AND P6, PT, R52, -126, PT ;  /* 0xc2fc00003400780b */ /* 0x000fe20003fce000 */
[----:B------:R-:W-:Y:S02]  /*42f0*/  FADD R40, -R40, R11 ;  /* 0x0000000b28287221 */ /* 0x000fe40000000100 */
[--C-:B------:R-:W-:Y:S01]  /*4300*/  FFMA R26, R26, UR34, -R44.reuse ;  /* 0x000000221a1a7c23 */ /* 0x100fe2000800082c */
[----:B------:R-:W2:Y:S01]  /*4310*/  MUFU.EX2 R21, R48 ;  /* 0x0000003000157308 */ /* 0x000ea20000000800 */
[----:B-----5:R-:W-:Y:S01]  /*4320*/  @!P5 FMUL R15, R15, R15 ;  /* 0x0000000f0f0fd220 */ /* 0x020fe20000400000 */
[----:B------:R-:W-:Y:S01]  /*4330*/  FSETP.GEU.AND P5, PT, R53, -126, PT ;  /* 0xc2fc00003500780b */ /* 0x000fe20003fae000 */
[--C-:B------:R-:W-:Y:S01]  /*4340*/  FFMA R27, R27, UR34, -R44.reuse ;  /* 0x000000221b1b7c23 */ /* 0x100fe2000800082c */
[--C-:B------:R-:W-:Y:S01]  /*4350*/  FFMA R30, R30, UR34, -R44.reuse ;  /* 0x000000221e1e7c23 */ /* 0x100fe2000800082c */
[--C-:B------:R-:W-:Y:S01]  /*4360*/  FFMA R31, R31, UR34, -R44.reuse ;  /* 0x000000221f1f7c23 */ /* 0x100fe2000800082c */
[--C-:B------:R-:W-:Y:S01]  /*4370*/  FFMA R34, R34, UR34, -R44.reuse ;  /* 0x0000002222227c23 */ /* 0x100fe2000800082c */
[----:B------:R-:W-:Y:S01]  /*4380*/  @!P4 FMUL R49, R49, 0.5 ;  /* 0x3f0000003131c820 */ /* 0x000fe20000400000 */
[--C-:B------:R-:W-:Y:S01]  /*4390*/  FFMA R43, R43, UR34, -R44.reuse ;  /* 0x000000222b2b7c23 */ /* 0x100fe2000800082c */
[----:B-1----:R-:W-:Y:S01]  /*43a0*/  @!P3 FMUL R14, R14, R14 ;  /* 0x0000000e0e0eb220 */ /* 0x002fe20000400000 */
[----:B------:R-:W-:Y:S01]  /*43b0*/  FSETP.GEU.AND P3, PT, R26, -126, PT ;  /* 0xc2fc00001a00780b */ /* 0x000fe20003f6e000 */
[----:B------:R-:W1:Y:S01]  /*43c0*/  MUFU.EX2 R10, R49 ;  /* 0x00000031000a7308 */ /* 0x000e620000000800 */
[----:B------:R-:W-:Y:S01]  /*43d0*/  @!P6 FMUL R52, R52, 0.5 ;  /* 0x3f0000003434e820 */ /* 0x000fe20000400000 */
[--C-:B------:R-:W-:Y:S01]  /*43e0*/  FFMA R47, R47, UR34, -R44.reuse ;  /* 0x000000222f2f7c23 */ /* 0x100fe2000800082c */
[--C-:B------:R-:W-:Y:S01]  /*43f0*/  FFMA R51, R51, UR34, -R44.reuse ;  /* 0x0000002233337c23 */ /* 0x100fe2000800082c */
[----:B------:R-:W-:Y:S01]  /*4400*/  @!P5 FMUL R53, R53, 0.5 ;  /* 0x3f0000003535d820 */ /* 0x000fe20000400000 */
[----:B------:R-:W-:Y:S01]  /*4410*/  FFMA R55, R55, UR34, -R44 ;  /* 0x0000002237377c23 */ /* 0x000fe2000800082c */
[----:B--2---:R-:W-:Y:S01]  /*4420*/  @!P2 FMUL R21, R21, R21 ;  /* 0x000000151515a220 */ /* 0x004fe20000400000 */
[----:B------:R-:W-:Y:S01]  /*4430*/  FSETP.GEU.AND P2, PT, R27, -126, PT ;  /* 0xc2fc00001b00780b */ /* 0x000fe20003f4e000 */
[----:B------:R-:W2:Y:S01]  /*4440*/  MUFU.EX2 R41, R52 ;  /* 0x0000003400297308 */ /* 0x000ea20000000800 */
[----:B------:R-:W-:Y:S01]  /*4450*/  FMUL R40, R40, UR34 ;  /* 0x0000002228287c20 */ /* 0x000fe20008400000 */
[----:B------:R-:W-:-:S02]  /*4460*/  FADD R11, R28, R15 ;  /* 0x0000000f1c0b7221 */ /* 0x000fc40000000000 */
[----:B------:R-:W-:-:S04]  /*4470*/  @!P3 FMUL R26, R26, 0.5 ;  /* 0x3f0000001a1ab820 */ /* 0x000fc80000400000 */
[----:B------:R-:W3:Y:S01]  /*4480*/  MUFU.EX2 R20, R53 ;  /* 0x0000003500147308 */ /* 0x000ee20000000800 */
[----:B-1----:R-:W-:Y:S01]  /*4490*/  @!P4 FMUL R10, R10, R10 ;  /* 0x0000000a0a0ac220 */ /* 0x002fe20000400000 */
[----:B------:R-:W-:Y:S02]  /*44a0*/  FSETP.GEU.AND P4, PT, R30, -126, PT ;  /* 0xc2fc00001e00780b */ /* 0x000fe40003f8e000 */
[----:B------:R-:W-:-:S04]  /*44b0*/  @!P2 FMUL R27, R27, 0.5 ;  /* 0x3f0000001b1ba820 */ /* 0x000fc80000400000 */
[----:B------:R1:W4:Y:S01]  /*44c0*/  MUFU.EX2 R45, R26 ;  /* 0x0000001a002d7308 */ /* 0x0003220000000800 */
[----:B--2---:R-:W-:Y:S01]  /*44d0*/  @!P6 FMUL R41, R41, R41 ;  /* 0x000000292929e220 */ /* 0x004fe20000400000 */
[----:B------:R-:W-:-:S05]  /*44e0*/  FSETP.GEU.AND P6, PT, R31, -126, PT ;  /* 0xc2fc00001f00780b */ /* 0x000fca0003fce000 */
[----:B------:R-:W-:Y:S01]  /*44f0*/  @!P4 FMUL R30, R30, 0.5 ;  /* 0x3f0000001e1ec820 */ /* 0x000fe20000400000 */
[----:B------:R2:W5:Y:S01]  /*4500*/  MUFU.EX2 R48, R27 ;  /* 0x0000001b00307308 */ /* 0x0005620000000800 */
[----:B-1----:R-:W-:Y:S01]  /*4510*/  FFMA R26, R35, UR34, -R44 ;  /* 0x00000022231a7c23 */ /* 0x002fe2000800082c */
[----:B---3--:R-:W-:Y:S01]  /*4520*/  @!P5 FMUL R20, R20, R20 ;  /* 0x000000141414d220 */ /* 0x008fe20000400000 */
[----:B------:R-:W-:-:S04]  /*4530*/  FSETP.GEU.AND P5, PT, R34, -126, PT ;  /* 0xc2fc00002200780b */ /* 0x000fc80003fae000 */
[----:B------:R-:W-:Y:S01]  /*4540*/  @!P6 FMUL R31, R31, 0.5 ;  /* 0x3f0000001f1fe820 */ /* 0x000fe20000400000 */
[----:B------:R1:W3:Y:S01]  /*4550*/  MUFU.EX2 R49, R30 ;  /* 0x0000001e00317308 */ /* 0x0002e20000000800 */
[----:B----4-:R-:W-:Y:S01]  /*4560*/  @!P3 FMUL R45, R45, R45 ;  /* 0x0000002d2d2db220 */ /* 0x010fe20000400000 */
[----:B------:R-:W-:Y:S01]  /*4570*/  FSETP.GEU.AND P3, PT, R26, -126, PT ;  /* 0xc2fc00001a00780b */ /* 0x000fe20003f6e000 */
[----:B--2---:R-:W-:-:S05]  /*4580*/  FFMA R27, R38, UR34, -R44 ;  /* 0x00000022261b7c23 */ /* 0x004fca000800082c */
[----:B------:R-:W-:Y:S01]  /*4590*/  @!P5 FMUL R34, R34, 0.5 ;  /* 0x3f0000002222d820 */ /* 0x000fe20000400000 */
[----:B-----5:R-:W-:Y:S01]  /*45a0*/  @!P2 FMUL R48, R48, R48 ;  /* 0x000000303030a220 */ /* 0x020fe20000400000 */
[----:B------:R-:W-:Y:S01]  /*45b0*/  FSETP.GEU.AND P2, PT, R27, -126, PT ;  /* 0xc2fc00001b00780b */ /* 0x000fe20003f4e000 */
[----:B-1----:R-:W-:Y:S01]  /*45c0*/  FFMA R30, R39, UR34, -R44 ;  /* 0x00000022271e7c23 */ /* 0x002fe2000800082c */
[----:B------:R1:W2:Y:S03]  /*45d0*/  MUFU.EX2 R52, R31 ;  /* 0x0000001f00347308 */ /* 0x0002a60000000800 */
[----:B------:R-:W-:Y:S01]  /*45e0*/  @!P3 FMUL R26, R26, 0.5 ;  /* 0x3f0000001a1ab820 */ /* 0x000fe20000400000 */
[----:B---3--:R-:W-:Y:S01]  /*45f0*/  @!P4 FMUL R49, R49, R49 ;  /* 0x000000313131c220 */ /* 0x008fe20000400000 */
[----:B------:R-:W-:-:S03]  /*4600*/  FSETP.GEU.AND P4, PT, R30, -126, PT ;  /* 0xc2fc00001e00780b */ /* 0x000fc60003f8e000 */
[----:B------:R3:W4:Y:S01]  /*4610*/  MUFU.EX2 R35, R34 ;  /* 0x0000002200237308 */ /* 0x0007220000000800 */
[----:B-1----:R-:W-:Y:S02]  /*4620*/  FFMA R31, R42, UR34, -R44 ;  /* 0x000000222a1f7c23 */ /* 0x002fe4000800082c */
[----:B------:R-:W-:-:S05]  /*4630*/  @!P2 FMUL R27, R27, 0.5 ;  /* 0x3f0000001b1ba820 */ /* 0x000fca0000400000 */
[----:B------:R1:W5:Y:S01]  /*4640*/  MUFU.EX2 R38, R26 ;  /* 0x0000001a00267308 */ /* 0x0003620000000800 */
[----:B--2---:R-:W-:Y:S01]  /*4650*/  @!P6 FMUL R52, R52, R52 ;  /* 0x000000343434e220 */ /* 0x004fe20000400000 */
[----:B------:R-:W-:Y:S01]  /*4660*/  FSETP.GEU.AND P6, PT, R31, -126, PT ;  /* 0xc2fc00001f00780b */ /* 0x000fe20003fce000 */
[----:B------:R-:W-:Y:S01]  /*4670*/  @!P4 FMUL R30, R30, 0.5 ;  /* 0x3f0000001e1ec820 */ /* 0x000fe20000400000 */
[----:B---3--:R-:W-:-:S04]  /*4680*/  FADD R34, R36, R41 ;  /* 0x0000002924227221 */ /* 0x008fc80000000000 */
[----:B------:R2:W3:Y:S01]  /*4690*/  MUFU.EX2 R39, R27 ;  /* 0x0000001b00277308 */ /* 0x0004e20000000800 */
[----:B-1----:R-:W-:Y:S01]  /*46a0*/  FFMA R26, R46, UR34, -R44 ;  /* 0x000000222e1a7c23 */ /* 0x002fe2000800082c */
[----:B----4-:R-:W-:Y:S01]  /*46b0*/  @!P5 FMUL R35, R35, R35 ;  /* 0x000000232323d220 */ /* 0x010fe20000400000 */
[----:B------:R-:W-:Y:S01]  /*46c0*/  FSETP.GEU.AND P5, PT, R43, -126, PT ;  /* 0xc2fc00002b00780b */ /* 0x000fe20003fae000 */
[----:B------:R-:W-:-:S03]  /*46d0*/  FADD R34, R11, R34 ;  /* 0x000000220b227221 */ /* 0x000fc60000000000 */
[----:B------:R-:W-:Y:S01]  /*46e0*/  @!P6 FMUL R31, R31, 0.5 ;  /* 0x3f0000001f1fe820 */ /* 0x000fe20000400000 */
[----:B------:R1:W4:Y:S01]  /*46f0*/  MUFU.EX2 R42, R30 ;  /* 0x0000001e002a7308 */ /* 0x0003220000000800 */
[----:B-----5:R-:W-:Y:S01]  /*4700*/  @!P3 FMUL R38, R38, R38 ;  /* 0x000000262626b220 */ /* 0x020fe20000400000 */
[----:B------:R-:W-:Y:S01]  /*4710*/  FSETP.GEU.AND P3, PT, R26, -126, PT ;  /* 0xc2fc00001a00780b */ /* 0x000fe20003f6e000 */
[----:B--2---:R-:W-:-:S05]  /*4720*/  FFMA R27, R50, UR34, -R44 ;  /* 0x00000022321b7c23 */ /* 0x004fca000800082c */
[----:B------:R-:W-:Y:S01]  /*4730*/  @!P5 FMUL R43, R43, 0.5 ;  /* 0x3f0000002b2bd820 */ /* 0x000fe20000400000 */
[----:B---3--:R-:W-:Y:S01]  /*4740*/  @!P2 FMUL R39, R39, R39 ;  /* 0x000000272727a220 */ /* 0x008fe20000400000 */
[----:B------:R-:W-:Y:S01]  /*4750*/  FSETP.GEU.AND P2, PT, R47, -126, PT ;  /* 0xc2fc00002f00780b */ /* 0x000fe20003f4e000 */
[----:B------:R-:W2:Y:S01]  /*4760*/  MUFU.EX2 R46, R31 ;  /* 0x0000001f002e7308 */ /* 0x000ea20000000800 */
[----:B-1----:R-:W-:-:S03]  /*4770*/  FFMA R30, R54, UR34, -R44 ;  /* 0x00000022361e7c23 */ /* 0x002fc6000800082c */
[----:B------:R-:W-:Y:S01]  /*4780*/  @!P3 FMUL R26, R26, 0.5 ;  /* 0x3f0000001a1ab820 */ /* 0x000fe20000400000 */
[----:B----4-:R-:W-:Y:S01]  /*4790*/  @!P4 FMUL R42, R42, R42 ;  /* 0x0000002a2a2ac220 */ /* 0x010fe20000400000 */
[----:B------:R-:W-:Y:S02]  /*47a0*/  FSETP.GEU.AND P4, PT, R27, -126, PT ;  /* 0xc2fc00001b00780b */ /* 0x000fe40003f8e000 */
[----:B------:R1:W3:Y:S04]  /*47b0*/  MUFU.EX2 R50, R26 ;  /* 0x0000001a00327308 */ /* 0x0002e80000000800 */
[----:B------:R-:W-:-:S04]  /*47c0*/  @!P2 FMUL R47, R47, 0.5 ;  /* 0x3f0000002f2fa820 */ /* 0x000fc80000400000 */
[----:B------:R-:W4:Y:S01]  /*47d0*/  MUFU.EX2 R43, R43 ;  /* 0x0000002b002b7308 */ /* 0x000f220000000800 */
[----:B--2---:R-:W-:Y:S01]  /*47e0*/  @!P6 FMUL R46, R46, R46 ;  /* 0x0000002e2e2ee220 */ /* 0x004fe20000400000 */
[----:B------:R-:W-:Y:S01]  /*47f0*/  FSETP.GEU.AND P6, PT, R51, -126, PT ;  /* 0xc2fc00003300780b */ /* 0x000fe20003fce000 */
[----:B-1----:R-:W-:Y:S01]  /*4800*/  FADD R26, R33, R10 ;  /* 0x0000000a211a7221 */ /* 0x002fe20000000000 */
[----:B------:R-:W-:-:S03]  /*4810*/  @!P4 FMUL R27, R27, 0.5 ;  /* 0x3f0000001b1bc820 */ /* 0x000fc60000400000 */
[----:B------:R-:W-:Y:S01]  /*4820*/  FADD R31, R9, R26 ;  /* 0x0000001a091f7221 */ /* 0x000fe20000000000 */
[----:B------:R-:W1:Y:S01]  /*4830*/  MUFU.EX2 R47, R47 ;  /* 0x0000002f002f7308 */ /* 0x000e620000000800 */
[----:B---3--:R-:W-:Y:S01]  /*4840*/  @!P3 FMUL R50, R50, R50 ;  /* 0x000000323232b220 */ /* 0x008fe20000400000 */
[----:B------:R-:W-:Y:S01]  /*4850*/  FSETP.GEU.AND P3, PT, R55, -126, PT ;  /* 0xc2fc00003700780b */ /* 0x000fe20003f6e000 */
[----:B------:R-:W-:Y:S01]  /*4860*/  FADD R26, R29, R14 ;  /* 0x0000000e1d1a7221 */ /* 0x000fe20000000000 */
[----:B------:R-:W-:Y:S01]  /*4870*/  FADD R9, R24, R13 ;  /* 0x0000000d18097221 */ /* 0x000fe20000000000 */
[----:B------:R-:W-:Y:S01]  /*4880*/  FADD R53, R49, R50 ;  /* 0x0000003231357221 */ /* 0x000fe20000000000 */
[----:B------:R-:W-:Y:S01]  /*4890*/  F2FP.F16.F32.PACK_AB R24, R25, R24 ;  /* 0x000000181918723e */ /* 0x000fe200000000ff */
[----:B------:R-:W-:Y:S01]  /*48a0*/  @!P6 FMUL R51, R51, 0.5 ;  /* 0x3f0000003333e820 */ /* 0x000fe20000400000 */
[----:B------:R2:W3:Y:S01]  /*48b0*/  MUFU.EX2 R54, R27 ;  /* 0x0000001b00367308 */ /* 0x0004e20000000800 */
[----:B----4-:R-:W-:Y:S01]  /*48c0*/  @!P5 FMUL R43, R43, R43 ;  /* 0x0000002b2b2bd220 */ /* 0x010fe20000400000 */
[----:B------:R-:W-:-:S02]  /*48d0*/  FSETP.GEU.AND P5, PT, R30, -126, PT ;  /* 0xc2fc00001e00780b */ /* 0x000fc40003fae000 */
[----:B------:R-:W-:-:S03]  /*48e0*/  F2FP.F16.F32.PACK_AB R25, R48, R45 ;  /* 0x0000002d3019723e */ /* 0x000fc600000000ff */
[----:B------:R-:W-:Y:S01]  /*48f0*/  @!P3 FMUL R55, R55, 0.5 ;  /* 0x3f0000003737b820 */ /* 0x000fe20000400000 */
[----:B------:R-:W4:Y:S01]  /*4900*/  MUFU.EX2 R51, R51 ;  /* 0x0000003300337308 */ /* 0x000f220000000800 */
[----:B-1----:R-:W-:Y:S01]  /*4910*/  @!P2 FMUL R47, R47, R47 ;  /* 0x0000002f2f2fa220 */ /* 0x002fe20000400000 */
[----:B------:R-:W-:Y:S01]  /*4920*/  FSETP.GEU.AND P2, PT, R0, -126, PT ;  /* 0xc2fc00000000780b */ /* 0x000fe20003f4e000 */
[----:B--2---:R-:W-:Y:S02]  /*4930*/  FADD R27, R37, R20 ;  /* 0x00000014251b7221 */ /* 0x004fe40000000000 */
[----:B------:R-:W-:Y:S02]  /*4940*/  FADD R112, R52, R47 ;  /* 0x0000002f34707221 */ /* 0x000fe40000000000 */
[----:B------:R-:W-:Y:S01]  /*4950*/  @!P5 FMUL R30, R30, 0.5 ;  /* 0x3f0000001e1ed820 */ /* 0x000fe20000400000 */
[----:B------:R-:W1:Y:S01]  /*4960*/  MUFU.EX2 R55, R55 ;  /* 0x0000003700377308 */ /* 0x000e620000000800 */
[----:B---3--:R-:W-:Y:S01]  /*4970*/  @!P4 FMUL R54, R54, R54 ;  /* 0x000000363636c220 */ /* 0x008fe20000400000 */
[----:B------:R-:W-:Y:S01]  /*4980*/  FSETP.GEU.AND P4, PT, R40, -126, PT ;  /* 0xc2fc00002800780b */ /* 0x000fe20003f8e000 */
[----:B------:R-:W-:Y:S01]  /*4990*/  FADD R26, R26, R27 ;  /* 0x0000001b1a1a7221 */ /* 0x000fe20000000000 */
[----:B------:R-:W-:Y:S01]  /*49a0*/  FADD R27, R45, R46 ;  /* 0x0000002e2d1b7221 */ /* 0x000fe20000000000 */
[----:B------:R-:W-:-:S02]  /*49b0*/  FADD R114, R35, R54 ;  /* 0x0000003623727221 */ /* 0x000fc40000000000 */
[----:B------:R-:W-:Y:S01]  /*49c0*/  @!P2 FMUL R0, R0, 0.5 ;  /* 0x3f0000000000a820 */ /* 0x000fe20000400000 */
[----:B------:R2:W3:Y:S01]  /*49d0*/  MUFU.EX2 R44, R30 ;  /* 0x0000001e002c7308 */ /* 0x0004e20000000800 */
[----:B----4-:R-:W-:Y:S01]  /*49e0*/  @!P6 FMUL R51, R51, R51 ;  /* 0x000000333333e220 */ /* 0x010fe20000400000 */
[----:B------:R-:W-:Y:S01]  /*49f0*/  FADD R26, R31, R26 ;  /* 0x0000001a1f1a7221 */ /* 0x000fe20000000000 */
[----:B------:R-:W-:Y:S01]  /*4a00*/  FADD R27, R27, R114 ;  /* 0x000000721b1b7221 */ /* 0x000fe20000000000 */
[----:B------:R-:W-:Y:S01]  /*4a10*/  F2FP.F16.F32.PACK_AB R31, R42, R39 ;  /* 0x000000272a1f723e */ /* 0x000fe200000000ff */
[----:B------:R-:W-:Y:S02]  /*4a20*/  FADD R113, R38, R51 ;  /* 0x0000003326717221 */ /* 0x000fe40000000000 */
[----:B------:R-:W-:Y:S01]  /*4a30*/  @!P4 FMUL R40, R40, 0.5 ;  /* 0x3f0000002828c820 */ /* 0x000fe20000400000 */
[----:B------:R-:W4:Y:S01]  /*4a40*/  MUFU.EX2 R0, R0 ;  /* 0x0000000000007308 */ /* 0x000f220000000800 */
[----:B--2---:R-:W-:Y:S01]  /*4a50*/  FADD R30, R32, R21 ;  /* 0x00000015201e7221 */ /* 0x004fe20000000000 */
[----:B-1----:R-:W-:-:S03]  /*4a60*/  @!P3 FMUL R55, R55, R55 ;  /* 0x000000373737b220 */ /* 0x002fc60000400000 */
[----:B------:R-:W-:Y:S01]  /*4a70*/  FADD R9, R9, R30 ;  /* 0x0000001e09097221 */ /* 0x000fe20000000000 */
[----:B------:R-:W-:Y:S01]  /*4a80*/  FADD R30, R48, R43 ;  /* 0x0000002b301e7221 */ /* 0x000fe20000000000 */
[----:B------:R-:W-:Y:S01]  /*4a90*/  FADD R115, R42, R55 ;  /* 0x000000372a737221 */ /* 0x000fe20000000000 */
[----:B------:R1:W2:Y:S01]  /*4aa0*/  MUFU.EX2 R11, R40 ;  /* 0x00000028000b7308 */ /* 0x0002a20000000800 */
[----:B---3--:R-:W-:Y:S01]  /*4ab0*/  @!P5 FMUL R44, R44, R44 ;  /* 0x0000002c2c2cd220 */ /* 0x008fe20000400000 */
[----:B------:R-:W-:Y:S01]  /*4ac0*/  FADD R9, R9, R34 ;  /* 0x0000002209097221 */ /* 0x000fe20000000000 */
[----:B------:R-:W-:Y:S01]  /*4ad0*/  FADD R30, R30, R113 ;  /* 0x000000711e1e7221 */ /* 0x000fe20000000000 */
[----:B------:R-:W-:Y:S01]  /*4ae0*/  FADD R115, R112, R115 ;  /* 0x0000007370737221 */ /* 0x000fe20000000000 */
[----:B------:R-:W-:Y:S01]  /*4af0*/  F2FP.F16.F32.PACK_AB R34, R14, R15 ;  /* 0x0000000f0e22723e */ /* 0x000fe200000000ff */
[----:B------:R-:W-:Y:S01]  /*4b00*/  FADD R9, R9, R26 ;  /* 0x0000001a09097221 */ /* 0x000fe20000000000 */
[----:B------:R-:W-:Y:S01]  /*4b10*/  F2FP.F16.F32.PACK_AB R26, R29, R28 ;  /* 0x0000001c1d1a723e */ /* 0x000fe200000000ff */
[----:B------:R-:W-:Y:S01]  /*4b20*/  FADD R30, R30, R115 ;  /* 0x000000731e1e7221 */ /* 0x000fe20000000000 */
[----:B-1----:R-:W-:Y:S01]  /*4b30*/  FADD R40, R39, R44 ;  /* 0x0000002c27287221 */ /* 0x002fe20000000000 */
[----:B----4-:R-:W-:Y:S01]  /*4b40*/  @!P2 FMUL R0, R0, R0 ;  /* 0x000000000000a220 */ /* 0x010fe20000400000 */
[----:B------:R-:W-:-:S02]  /*4b50*/  F2FP.F16.F32.PACK_AB R28, R33, R32 ;  /* 0x00000020211c723e */ /* 0x000fc400000000ff */
[----:B------:R-:W-:Y:S01]  /*4b60*/  FADD R40, R53, R40 ;  /* 0x0000002835287221 */ /* 0x000fe20000000000 */
[----:B------:R-:W-:Y:S01]  /*4b70*/  FFMA R3, R0, R3, R9 ;  /* 0x0000000300037223 */ /* 0x000fe20000000009 */
[----:B------:R-:W-:Y:S01]  /*4b80*/  SHF.L.U32 R9, R22, 0x1f, RZ ;  /* 0x0000001f16097819 */ /* 0x000fe200000006ff */
[-C--:B------:R-:W-:Y:S01]  /*4b90*/  FMUL R104, R104, R0.reuse ;  /* 0x0000000068687220 */ /* 0x080fe20000400000 */
[----:B------:R-:W-:Y:S01]  /*4ba0*/  FADD R27, R27, R40 ;  /* 0x000000281b1b7221 */ /* 0x000fe20000000000 */
[----:B--2---:R-:W-:Y:S01]  /*4bb0*/  @!P4 FMUL R11, R11, R11 ;  /* 0x0000000b0b0bc220 */ /* 0x004fe20000400000 */
[----:B------:R1:W2:Y:S01]  /*4bc0*/  SYNCS.PHASECHK.TRANS64.TRYWAIT P2, [UR6+0x1aa00], R9 ;  /* 0x01aa0009ff0075a7 */ /* 0x0002a20008040146 */
[----:B------:R-:W-:Y:S01]  /*4bd0*/  F2FP.F16.F32.PACK_AB R29, R38, R35 ;  /* 0x00000023261d723e */ /* 0x000fe200000000ff */
[----:B------:R-:W-:Y:S01]  /*4be0*/  FADD R30, R27, R30 ;  /* 0x0000001e1b1e7221 */ /* 0x000fe20000000000 */
[----:B------:R-:W-:Y:S01]  /*4bf0*/  F2FP.F16.F32.PACK_AB R27, R52, R49 ;  /* 0x00000031341b723e */ /* 0x000fe200000000ff */
[----:B------:R-:W-:Y:S01]  /*4c00*/  FMUL R105, R105, R0 ;  /* 0x0000000069697220 */ /* 0x000fe20000400000 */
[----:B------:R-:W-:Y:S01]  /*4c10*/  F2FP.F16.F32.PACK_AB R53, R51, R54 ;  /* 0x000000363335723e */ /* 0x000fe200000000ff */
[----:B------:R-:W-:Y:S01]  /*4c20*/  FFMA R6, R11, R6, R30 ;  /* 0x000000060b067223 */ /* 0x000fe2000000001e */
[-C--:B------:R-:W-:Y:S01]  /*4c30*/  FMUL R108, R108, R0.reuse ;  /* 0x000000006c6c7220 */ /* 0x080fe20000400000 */
        /* <DEDUP_REMOVED lines=24> */
[----:B------:R-:W-:Y:S01]  /*4dc0*/  FMUL R61, R61, R0 ;  /* 0x000000003d3d7220 */ /* 0x000fe20000400000 */
        /* <DEDUP_REMOVED lines=28> */
[----:B------:R-:W-:-:S02]  /*4f90*/  F2FP.F16.F32.PACK_AB R30, R37, R36 ;  /* 0x00000024251e723e */ /* 0x000fc400000000ff */
[----:B------:R-:W-:Y:S02]  /*4fa0*/  F2FP.F16.F32.PACK_AB R32, R12, R13 ;  /* 0x0000000d0c20723e */ /* 0x000fe400000000ff */
[----:B------:R-:W-:Y:S02]  /*4fb0*/  F2FP.F16.F32.PACK_AB R33, R43, R46 ;  /* 0x0000002e2b21723e */ /* 0x000fe400000000ff */
[----:B------:R-:W-:Y:S02]  /*4fc0*/  F2FP.F16.F32.PACK_AB R35, R47, R50 ;  /* 0x000000322f23723e */ /* 0x000fe400000000ff */
[----:B------:R-:W-:Y:S02]  /*4fd0*/  F2FP.F16.F32.PACK_AB R52, R10, R21 ;  /* 0x000000150a34723e */ /* 0x000fe400000000ff */
[----:B------:R-:W-:Y:S01]  /*4fe0*/  F2FP.F16.F32.PACK_AB R54, R20, R41 ;  /* 0x000000291436723e */ /* 0x000fe200000000ff */
[----:B-12---:R-:W-:Y:S06]  /*4ff0*/  @!P0 BRA `(.L_x_29) ;  /* 0x0000000000048947 */ /* 0x006fec0003800000 */
[----:B------:R-:W-:Y:S01]  /*5000*/  BPT.TRAP 0x1 ;  /* 0x000000040000795c */ /* 0x000fe20000300000 */
.L_x_29:
[----:B------:R-:W-:Y:S05]  /*5010*/  @P2 BRA `(.L_x_30) ;  /* 0x0000000000082947 */ /* 0x000fea0003800000 */
[----:B------:R-:W1:Y:S02]  /*5020*/  SYNCS.PHASECHK.TRANS64.TRYWAIT P2, [UR6+0x1aa00], R9 ;  /* 0x01aa0009ff0075a7 */ /* 0x000e640008040146 */
[----:B-1----:R-:W-:Y:S05]  /*5030*/  @!P2 BRA `(.L_x_31) ;  /* 0x0000007c002ca947 */ /* 0x002fea0003800000 */
.L_x_30:
        /* <DEDUP_REMOVED lines=8> */
[----:B------:R-:W-:Y:S01]  /*50c0*/  HGMMA.64x16x16.F32 R104, R24, gdesc[UR4].tnspB, R104, gsb0 ;  /* 0x4020000418687df0 */ /* 0x000fe20008000868 */
[----:B------:R-:W-:Y:S01]  /*50d0*/  UMOV UR6, UR14 ;  /* 0x0000000e00067c82 */ /* 0x000fe20008000000 */
[----:B------:R-:W-:Y:S01]  /*50e0*/  UMOV UR7, 0xc0000010 ;  /* 0xc000001000077882 */ /* 0x000fe20000000000 */
[----:B------:R-:W-:-:S02]  /*50f0*/  UIADD3 UR19, UR11, 0x200, URZ ;  /* 0x000002000b137890 */ /* 0x000fc4000fffe03f */
        /* <DEDUP_REMOVED lines=156> */
.L_x_32:
[----:B------:R-:W-:-:S04]  /*5ac0*/  ULEA UR6, UR33, UR37, 0x3 ;  /* 0x0000002521067291 */ /* 0x000fc8000f8e183f */
[----:B------:R-:W-:-:S04]  /*5ad0*/  UIADD3 UR6, UR6, 0x1aa28, URZ ;  /* 0x0001aa2806067890 */ /* 0x000fc8000fffe03f */
[----:B------:R-:W-:-:S09]  /*5ae0*/  UPRMT UR6, URZ, 0x654, UR6 ;  /* 0x000006543f067896 */ /* 0x000fd20008000006 */
[----:B------:R-:W-:Y:S01]  /*5af0*/  SYNCS.ARRIVE.TRANS64.RED.A1T0 RZ, [UR6], RZ ;  /* 0x000000ffffff79a7 */ /* 0x000fe20008100406 */
[----:B------:R-:W-:Y:S05]  /*5b00*/  @P1 BRA `(.L_x_33) ;  /* 0x0000000000041947 */ /* 0x000fea0003800000 */
[----:B------:R-:W-:Y:S01]  /*5b10*/  BPT.TRAP 0x1 ;  /* 0x000000040000795c */ /* 0x000fe20000300000 */
.L_x_33:
[----:B------:R-:W-:-:S04]  /*5b20*/  UIADD3 UR33, UR33, 0x1, URZ ;  /* 0x0000000121217890 */ /* 0x000fc8000fffe03f */
[----:B------:R-:W-:-:S04]  /*5b30*/  UISETP.NE.AND UP0, UPT, UR33, 0x5, UPT ;  /* 0x000000052100788c */ /* 0x000fc8000bf05270 */
[----:B------:R-:W-:Y:S01]  /*5b40*/  USEL UR33, UR33, URZ, UP0 ;  /* 0x0000003f21217287 */ /* 0x000fe20008000000 */
[----:B------:R-:W-:Y:S11]  /*5b50*/  @!P0 BRA `(.L_x_34) ;  /* 0x0000000000048947 */ /* 0x000ff60003800000 */
[----:B------:R-:W-:Y:S01]  /*5b60*/  BPT.TRAP 0x1 ;  /* 0x000000040000795c */ /* 0x000fe20000300000 */
.L_x_34:
[----:B------:R-:W-:-:S04]  /*5b70*/  ULEA UR6, UR33, UR37, 0x3 ;  /* 0x0000002521067291 */ /* 0x000fc8000f8e183f */
[----:B------:R-:W-:-:S04]  /*5b80*/  UIADD3 UR6, UR6, 0x1aa28, URZ ;  /* 0x0001aa2806067890 */ /* 0x000fc8000fffe03f */
[----:B------:R-:W-:-:S09]  /*5b90*/  UPRMT UR6, URZ, 0x654, UR6 ;  /* 0x000006543f067896 */ /* 0x000fd20008000006 */
[----:B------:R-:W-:Y:S01]  /*5ba0*/  SYNCS.ARRIVE.TRANS64.RED.A1T0 RZ, [UR6], RZ ;  /* 0x000000ffffff79a7 */ /* 0x000fe20008100406 */
[----:B------:R-:W-:Y:S05]  /*5bb0*/  @P1 BRA `(.L_x_35) ;  /* 0x0000000000041947 */ /* 0x000fea0003800000 */
[----:B------:R-:W-:Y:S01]  /*5bc0*/  BPT.TRAP 0x1 ;  /* 0x000000040000795c */ /* 0x000fe20000300000 */
.L_x_35:
[----:B------:R-:W-:Y:S01]  /*5bd0*/  UIADD3 UR10, UR10, 0x1, URZ ;  /* 0x000000010a0a7890 */ /* 0x000fe2000fffe03f */
[C---:B------:R-:W-:Y:S01]  /*5be0*/  ISETP.GT.AND P2, PT, R8.reuse, 0x1, PT ;  /* 0x000000010800780c */ /* 0x040fe20003f44270 */
[----:B------:R-:W-:Y:S01]  /*5bf0*/  UIADD3 UR33, UR33, 0x1, URZ ;  /* 0x0000000121217890 */ /* 0x000fe2000fffe03f */
[----:B------:R-:W-:Y:S01]  /*5c00*/  VIADD R7, R7, 0x40 ;  /* 0x0000004007077836 */ /* 0x000fe20000000000 */
[----:B------:R-:W-:Y:S01]  /*5c10*/  UISETP.NE.AND UP1, UPT, UR10, 0x5, UPT ;  /* 0x000000050a00788c */ /* 0x000fe2000bf25270 */
[----:B-1----:R-:W-:Y:S01]  /*5c20*/  IADD3 R0, R8, -0x1, RZ ;  /* 0xffffffff08007810 */ /* 0x002fe20007ffe0ff */
[----:B------:R-:W-:Y:S01]  /*5c30*/  UISETP.NE.AND UP0, UPT, UR33, 0x5, UPT ;  /* 0x000000052100788c */ /* 0x000fe2000bf05270 */
[----:B------:R-:W-:Y:S01]  /*5c40*/  IMAD.MOV.U32 R9, RZ, RZ, R4 ;  /* 0x000000ffff097224 */ /* 0x000fe200078e0004 */
[----:B------:R-:W-:Y:S01]  /*5c50*/  USEL UR6, URZ, 0x1, UP1 ;  /* 0x000000013f067887 */ /* 0x000fe20008800000 */
[----:B------:R-:W-:Y:S01]  /*5c60*/  MOV R11, R5 ;  /* 0x00000005000b7202 */ /* 0x000fe20000000f00 */
[----:B------:R-:W-:-:S02]  /*5c70*/  USEL UR33, UR33, URZ, UP0 ;  /* 0x0000003f21217287 */ /* 0x000fc40008000000 */
[----:B------:R-:W-:Y:S02]  /*5c80*/  USEL UR54, UR10, URZ, UP1 ;  /* 0x0000003f0a367287 */ /* 0x000fe40008800000 */
[----:B------:R-:W-:Y:S01]  /*5c90*/  LOP3.LUT R22, R22, UR6, RZ, 0x3c, !PT ;  /* 0x0000000616167c12 */ /* 0x000fe2000f8e3cff */
[----:B------:R-:W-:Y:S09]  /*5ca0*/  @P2 BRA `(.L_x_36) ;  /* 0xffffffd800fc2947 */ /* 0x000ff2000383ffff */
.L_x_25:
[----:B------:R-:W-:-:S13]  /*5cb0*/  ISETP.GE.AND P2, PT, R8, RZ, PT ;  /* 0x000000ff0800720c */ /* 0x000fda0003f46270 */
[----:B------:R-:W-:Y:S05]  /*5cc0*/  @!P2 BRA `(.L_x_37) ;  /* 0x000000280058a947 */ /* 0x000fea0003800000 */
[----:B------:R-:W-:Y:S01]  /*5cd0*/  VIADD R8, R8, 0x1 ;  /* 0x0000000108087836 */ /* 0x000fe20000000000 */
[----:B------:R-:W-:Y:S01]  /*5ce0*/  MOV R9, R4 ;  /* 0x0000000400097202 */ /* 0x000fe20000000f00 */
[----:B------:R-:W-:Y:S01]  /*5cf0*/  IMAD.MOV.U32 R0, RZ, RZ, R5 ;  /* 0x000000ffff007224 */ /* 0x000fe200078e0005 */
[----:B------:R-:W-:-:S06]  /*5d00*/  ULDC UR34, c[0x0][0x604] ;  /* 0x0001810000227ab9 */ /* 0x000fcc0000000800 */
.L_x_48:
[----:B------:R-:W-:Y:S05]  /*5d10*/  @!P0 BRA `(.L_x_38) ;  /* 0x0000000000048947 */ /* 0x000fea0003800000 */
[----:B------:R-:W-:Y:S01]  /*5d20*/  BPT.TRAP 0x1 ;  /* 0x000000040000795c */ /* 0x000fe20000300000 */
.L_x_38:
[----:B------:R-:W-:Y:S01]  /*5d30*/  ULEA UR6, UR54, UR37, 0x3 ;  /* 0x0000002536067291 */ /* 0x000fe2000f8e183f */
[----:B------:R-:W-:-:S08]  /*5d40*/  SHF.L.U32 R4, R22, 0x1f, RZ ;  /* 0x0000001f16047819 */ /* 0x000fd000000006ff */
[----:B------:R-:W1:Y:S02]  /*5d50*/  SYNCS.PHASECHK.TRANS64.TRYWAIT P2, [UR6+0x1aa00], R4 ;  /* 0x01aa0004ff0075a7 */ /* 0x000e640008040146 */
[----:B-1----:R-:W-:Y:S05]  /*5d60*/  @!P2 BRA `(.L_x_39) ;  /* 0x0000006c00f8a947 */ /* 0x002fea0003800000 */
.L_x_137:
        /* <DEDUP_REMOVED lines=42> */
.L_x_40:
[----:B-1----:R-:W-:Y:S01]  /*6010*/  MOV R5, UR40 ;  /* 0x0000002800057c02 */ /* 0x002fe20008000f00 */
[C---:B------:R-:W-:Y:S01]  /*6020*/  VIADD R12, R7.reuse, 0x10 ;  /* 0x00000010070c7836 */ /* 0x040fe20000000000 */
[C---:B------:R-:W-:Y:S01]  /*6030*/  IADD3 R4, R7.reuse, 0x1, RZ ;  /* 0x0000000107047810 */ /* 0x040fe20007ffe0ff */
[----:B------:R-:W-:Y:S01]  /*6040*/  ULEA UR6, UR10, UR37, 0x3 ;  /* 0x000000250a067291 */ /* 0x000fe2000f8e183f */
[----:B------:R-:W-:Y:S01]  /*6050*/  IADD3 R10, R7, 0x9, RZ ;  /* 0x00000009070a7810 */ /* 0x000fe20007ffe0ff */
[----:B------:R-:W-:Y:S01]  /*6060*/  IMAD R120, R5, 0x40, R18 ;  /* 0x0000004005787824 */ /* 0x000fe200078e0212 */
[C---:B------:R-:W-:Y:S01]  /*6070*/  IADD3 R13, R7.reuse, 0x11, RZ ;  /* 0x00000011070d7810 */ /* 0x040fe20007ffe0ff */
[C---:B------:R-:W-:Y:S01]  /*6080*/  VIADD R5, R7.reuse, 0x8 ;  /* 0x0000000807057836 */ /* 0x040fe20000000000 */
[----:B------:R-:W-:Y:S01]  /*6090*/  IADD3 R15, R7, 0x19, RZ ;  /* 0x00000019070f7810 */ /* 0x000fe20007ffe0ff */
[C---:B------:R-:W-:Y:S01]  /*60a0*/  VIADD R121, R120.reuse, 0x8 ;  /* 0x0000000878797836 */ /* 0x040fe20000000000 */
[----:B------:R-:W-:-:S02]  /*60b0*/  ISETP.GE.AND P2, PT, R120, R7, PT ;  /* 0x000000077800720c */ /* 0x000fc40003f46270 */
[----:B------:R-:W-:Y:S02]  /*60c0*/  ISETP.GE.AND P3, PT, R120, R4, PT ;  /* 0x000000047800720c */ /* 0x000fe40003f66270 */
[----:B------:R-:W-:Y:S02]  /*60d0*/  FSEL R24, R24, -INF , P2 ;  /* 0xff80000018187808 */ /* 0x000fe40001000000 */
[----:B------:R-:W-:Y:S02]  /*60e0*/  ISETP.GE.AND P2, PT, R120, R5, PT ;  /* 0x000000057800720c */ /* 0x000fe40003f46270 */
[----:B------:R-:W-:Y:S02]  /*60f0*/  FSEL R25, R25, -INF , P3 ;  /* 0xff80000019197808 */ /* 0x000fe40001800000 */
[----:B------:R-:W-:Y:S02]  /*6100*/  FMNMX R14, R24, R9, !PT ;  /* 0x00000009180e7209 */ /* 0x000fe40007800000 */
[----:B------:R-:W-:-:S02]  /*6110*/  ISETP.GE.AND P3, PT, R120, R10, PT ;  /* 0x0000000a7800720c */ /* 0x000fc40003f66270 */
[----:B------:R-:W-:Y:S02]  /*6120*/  FSEL R28, R28, -INF , P2 ;  /* 0xff8000001c1c7808 */ /* 0x000fe40001000000 */
[----:B------:R-:W-:Y:S01]  /*6130*/  FMNMX R11, R25, R14, !PT ;  /* 0x0000000e190b7209 */ /* 0x000fe20007800000 */
[----:B------:R-:W-:Y:S01]  /*6140*/  VIADD R14, R7, 0x18 ;  /* 0x00000018070e7836 */ /* 0x000fe20000000000 */
        /* <DEDUP_REMOVED lines=13> */
[C---:B------:R-:W-:Y:S01]  /*6220*/  VIADD R112, R7.reuse, 0x28 ;  /* 0x0000002807707836 */ /* 0x040fe20000000000 */
[----:B------:R-:W-:Y:S02]  /*6230*/  IADD3 R21, R7, 0x21, RZ ;  /* 0x0000002107157810 */ /* 0x000fe40007ffe0ff */
[----:B------:R-:W-:Y:S02]  /*6240*/  ISETP.GE.AND P2, PT, R120, R20, PT ;  /* 0x000000147800720c */ /* 0x000fe40003f46270 */
[----:B------:R-:W-:Y:S02]  /*6250*/  FSEL R37, R37, -INF , P3 ;  /* 0xff80000025257808 */ /* 0x000fe40001800000 */
[----:B------:R-:W-:-:S02]  /*6260*/  FMNMX R114, R36, R11, !PT ;  /* 0x0000000b24727209 */ /* 0x000fc40007800000 */
[----:B------:R-:W-:Y:S02]  /*6270*/  ISETP.GE.AND P3, PT, R120, R21, PT ;  /* 0x000000157800720c */ /* 0x000fe40003f66270 */
[----:B------:R-:W-:Y:S02]  /*6280*/  FSEL R40, R40, -INF , P2 ;  /* 0xff80000028287808 */ /* 0x000fe40001000000 */
[----:B------:R-:W-:Y:S01]  /*6290*/  FMNMX R11, R37, R114, !PT ;  /* 0x00000072250b7209 */ /* 0x000fe20007800000 */
[C---:B------:R-:W-:Y:S01]  /*62a0*/  VIADD R114, R7.reuse, 0x30 ;  /* 0x0000003007727836 */ /* 0x040fe20000000000 */
[----:B------:R-:W-:Y:S02]  /*62b0*/  IADD3 R113, R7, 0x29, RZ ;  /* 0x0000002907717810 */ /* 0x000fe40007ffe0ff */
[----:B------:R-:W-:Y:S02]  /*62c0*/  ISETP.GE.AND P2, PT, R120, R112, PT ;  /* 0x000000707800720c */ /* 0x000fe40003f46270 */
[----:B------:R-:W-:-:S02]  /*62d0*/  FSEL R41, R41, -INF , P3 ;  /* 0xff80000029297808 */ /* 0x000fc40001800000 */
[----:B------:R-:W-:Y:S02]  /*62e0*/  FMNMX R116, R40, R11, !PT ;  /* 0x0000000b28747209 */ /* 0x000fe40007800000 */
[----:B------:R-:W-:Y:S02]  /*62f0*/  ISETP.GE.AND P3, PT, R120, R113, PT ;  /* 0x000000717800720c */ /* 0x000fe40003f66270 */
[----:B------:R-:W-:Y:S02]  /*6300*/  FSEL R44, R44, -INF , P2 ;  /* 0xff8000002c2c7808 */ /* 0x000fe40001000000 */
[----:B------:R-:W-:Y:S01]  /*6310*/  FMNMX R11, R41, R116, !PT ;  /* 0x00000074290b7209 */ /* 0x000fe20007800000 */
[C---:B------:R-:W-:Y:S01]  /*6320*/  VIADD R116, R7.reuse, 0x38 ;  /* 0x0000003807747836 */ /* 0x040fe20000000000 */
[----:B------:R-:W-:Y:S02]  /*6330*/  IADD3 R115, R7, 0x31, RZ ;  /* 0x0000003107737810 */ /* 0x000fe40007ffe0ff */
[----:B------:R-:W-:-:S02]  /*6340*/  ISETP.GE.AND P2, PT, R120, R114, PT ;  /* 0x000000727800720c */ /* 0x000fc40003f46270 */
[----:B------:R-:W-:Y:S02]  /*6350*/  FSEL R45, R45, -INF , P3 ;  /* 0xff8000002d2d7808 */ /* 0x000fe40001800000 */
[----:B------:R-:W-:Y:S02]  /*6360*/  FMNMX R118, R44, R11, !PT ;  /* 0x0000000b2c767209 */ /* 0x000fe40007800000 */
[----:B------:R-:W-:Y:S02]  /*6370*/  ISETP.GE.AND P3, PT, R120, R115, PT ;  /* 0x000000737800720c */ /* 0x000fe40003f66270 */
[----:B------:R-:W-:Y:S02]  /*6380*/  FSEL R48, R48, -INF , P2 ;  /* 0xff80000030307808 */ /* 0x000fe40001000000 */
[----:B------:R-:W-:Y:S02]  /*6390*/  FMNMX R11, R45, R118, !PT ;  /* 0x000000762d0b7209 */ /* 0x000fe40007800000 */
[----:B------:R-:W-:-:S02]  /*63a0*/  IADD3 R117, R7, 0x39, RZ ;  /* 0x0000003907757810 */ /* 0x000fc40007ffe0ff */
[----:B------:R-:W-:Y:S02]  /*63b0*/  ISETP.GE.AND P2, PT, R120, R116, PT ;  /* 0x000000747800720c */ /* 0x000fe40003f46270 */
[----:B------:R-:W-:Y:S02]  /*63c0*/  FSEL R49, R49, -INF , P3 ;  /* 0xff80000031317808 */ /* 0x000fe40001800000 */
[----:B------:R-:W-:Y:S02]  /*63d0*/  FMNMX R118, R48, R11, !PT ;  /* 0x0000000b30767209 */ /* 0x000fe40007800000 */
[----:B------:R-:W-:Y:S02]  /*63e0*/  ISETP.GE.AND P3, PT, R120, R117, PT ;  /* 0x000000757800720c */ /* 0x000fe40003f66270 */
[----:B------:R-:W-:Y:S02]  /*63f0*/  FSEL R52, R52, -INF , P2 ;  /* 0xff80000034347808 */ /* 0x000fe40001000000 */
[----:B------:R-:W-:-:S02]  /*6400*/  FMNMX R11, R49, R118, !PT ;  /* 0x00000076310b7209 */ /* 0x000fc40007800000 */
[----:B------:R-:W-:Y:S02]  /*6410*/  FSEL R53, R53, -INF , P3 ;  /* 0xff80000035357808 */ /* 0x000fe40001800000 */
[----:B------:R-:W-:Y:S02]  /*6420*/  FMNMX R118, R52, R11, !PT ;  /* 0x0000000b34767209 */ /* 0x000fe40007800000 */
[----:B------:R-:W-:Y:S02]  /*6430*/  ISETP.GE.AND P2, PT, R121, R7, PT ;  /* 0x000000077900720c */ /* 0x000fe40003f46270 */
[----:B------:R-:W-:Y:S02]  /*6440*/  FMNMX R118, R53, R118, !PT ;  /* 0x0000007635767209 */ /* 0x000fe40007800000 */
[C---:B------:R-:W-:Y:S02]  /*6450*/  ISETP.GE.AND P3, PT, R121.reuse, R4, PT ;  /* 0x000000047900720c */ /* 0x040fe40003f66270 */
[----:B------:R-:W-:Y:S01]  /*6460*/  ISETP.GE.AND P4, PT, R121, R13, PT ;  /* 0x0000000d7900720c */ /* 0x000fe20003f86270 */
[----:B------:R-:W1:Y:S01]  /*6470*/  SHFL.BFLY PT, R11, R118, 0x1, 0x1f ;  /* 0x0c201f00760b7f89 */ /* 0x000e6200000e0000 */
[----:B------:R-:W-:-:S02]  /*6480*/  FSEL R27, R27, -INF , P3 ;  /* 0xff8000001b1b7808 */ /* 0x000fc40001800000 */
[----:B------:R-:W-:Y:S02]  /*6490*/  ISETP.GE.AND P3, PT, R121, R10, PT ;  /* 0x0000000a7900720c */ /* 0x000fe40003f66270 */
[----:B------:R-:W-:Y:S02]  /*64a0*/  FSEL R35, R35, -INF , P4 ;  /* 0xff80000023237808 */ /* 0x000fe40002000000 */
[----:B------:R-:W-:Y:S02]  /*64b0*/  FSEL R31, R31, -INF , P3 ;  /* 0xff8000001f1f7808 */ /* 0x000fe40001800000 */
[C---:B------:R-:W-:Y:S02]  /*64c0*/  ISETP.GE.AND P3, PT, R121.reuse, R14, PT ;  /* 0x0000000e7900720c */ /* 0x040fe40003f66270 */
[----:B------:R-:W-:Y:S02]  /*64d0*/  ISETP.GE.AND P4, PT, R121, R20, PT ;  /* 0x000000147900720c */ /* 0x000fe40003f86270 */
[----:B------:R-:W-:-:S02]  /*64e0*/  FSEL R38, R38, -INF , P3 ;  /* 0xff80000026267808 */ /* 0x000fc40001800000 */
[----:B------:R-:W-:Y:S02]  /*64f0*/  ISETP.GE.AND P3, PT, R121, R21, PT ;  /* 0x000000157900720c */ /* 0x000fe40003f66270 */
[----:B------:R-:W-:Y:S02]  /*6500*/  FSEL R42, R42, -INF , P4 ;  /* 0xff8000002a2a7808 */ /* 0x000fe40002000000 */
[----:B------:R-:W-:Y:S02]  /*6510*/  FSEL R43, R43, -INF , P3 ;  /* 0xff8000002b2b7808 */ /* 0x000fe40001800000 */
[C---:B------:R-:W-:Y:S02]  /*6520*/  ISETP.GE.AND P4, PT, R121.reuse, R114, PT ;  /* 0x000000727900720c */ /* 0x040fe40003f86270 */
[----:B------:R-:W-:Y:S02]  /*6530*/  ISETP.GE.AND P3, PT, R121, R115, PT ;  /* 0x000000737900720c */ /* 0x000fe40003f66270 */
[----:B-1----:R-:W-:-:S02]  /*6540*/  FMNMX R119, R118, R11, !PT ;  /* 0x0000000b76777209 */ /* 0x002fc40007800000 */
[----:B------:R-:W-:Y:S02]  /*6550*/  FSEL R11, R26, -INF , P2 ;  /* 0xff8000001a0b7808 */ /* 0x000fe40001000000 */
[----:B------:R-:W-:Y:S01]  /*6560*/  ISETP.GE.AND P2, PT, R121, R5, PT ;  /* 0x000000057900720c */ /* 0x000fe20003f46270 */
[----:B------:R-:W1:Y:S01]  /*6570*/  SHFL.BFLY PT, R120, R119, 0x2, 0x1f ;  /* 0x0c401f0077787f89 */ /* 0x000e6200000e0000 */
[----:B------:R-:W-:Y:S02]  /*6580*/  FMNMX R4, R11, R0, !PT ;  /* 0x000000000b047209 */ /* 0x000fe40007800000 */
[----:B------:R-:W-:Y:S02]  /*6590*/  FSEL R30, R30, -INF , P2 ;  /* 0xff8000001e1e7808 */ /* 0x000fe40001000000 */
[----:B------:R-:W-:Y:S02]  /*65a0*/  FMNMX R5, R27, R4, !PT ;  /* 0x000000041b057209 */ /* 0x000fe40007800000 */
[----:B------:R-:W-:-:S02]  /*65b0*/  ISETP.GE.AND P2, PT, R121, R12, PT ;  /* 0x0000000c7900720c */ /* 0x000fc40003f46270 */
[----:B------:R-:W-:Y:S02]  /*65c0*/  FMNMX R4, R30, R5, !PT ;  /* 0x000000051e047209 */ /* 0x000fe40007800000 */
[----:B------:R-:W-:Y:S02]  /*65d0*/  FSEL R34, R34, -INF , P2 ;  /* 0xff80000022227808 */ /* 0x000fe40001000000 */
[----:B------:R-:W-:Y:S02]  /*65e0*/  FMNMX R5, R31, R4, !PT ;  /* 0x000000041f057209 */ /* 0x000fe40007800000 */
[----:B------:R-:W-:Y:S02]  /*65f0*/  ISETP.GE.AND P2, PT, R121, R15, PT ;  /* 0x0000000f7900720c */ /* 0x000fe40003f46270 */
[----:B------:R-:W-:Y:S02]  /*6600*/  FMNMX R10, R34, R5, !PT ;  /* 0x00000005220a7209 */ /* 0x000fe40007800000 */
[----:B------:R-:W-:-:S02]  /*6610*/  FSEL R39, R39, -INF , P2 ;  /* 0xff80000027277808 */ /* 0x000fc40001000000 */
[----:B------:R-:W-:Y:S02]  /*6620*/  FMNMX R5, R35, R10, !PT ;  /* 0x0000000a23057209 */ /* 0x000fe40007800000 */
[----:B------:R-:W-:Y:S02]  /*6630*/  ISETP.GE.AND P2, PT, R121, R113, PT ;  /* 0x000000717900720c */ /* 0x000fe40003f46270 */
[----:B-1----:R-:W-:Y:S02]  /*6640*/  FMNMX R4, R119, R120, !PT ;  /* 0x0000007877047209 */ /* 0x002fe40007800000 */
[----:B------:R-:W-:Y:S02]  /*6650*/  FMNMX R14, R38, R5, !PT ;  /* 0x00000005260e7209 */ /* 0x000fe40007800000 */
[----:B------:R-:W-:Y:S02]  /*6660*/  FSETP.NEU.AND P5, PT, R4, -INF , PT ;  /* 0xff8000000400780b */ /* 0x000fe40003fad000 */
[----:B------:R-:W-:-:S02]  /*6670*/  FMNMX R5, R39, R14, !PT ;  /* 0x0000000e27057209 */ /* 0x000fc40007800000 */
[----:B------:R-:W-:Y:S02]  /*6680*/  FSEL R10, R4, RZ, P5 ;  /* 0x000000ff040a7208 */ /* 0x000fe40002800000 */
[----:B------:R-:W-:Y:S02]  /*6690*/  FSEL R47, R47, -INF , P2 ;  /* 0xff8000002f2f7808 */ /* 0x000fe40001000000 */
[----:B------:R-:W-:Y:S01]  /*66a0*/  ISETP.GE.AND P5, PT, R121, R112, PT ;  /* 0x000000707900720c */ /* 0x000fe20003fa6270 */
[----:B------:R-:W-:Y:S01]  /*66b0*/  FMUL R12, R10, UR34 ;  /* 0x000000220a0c7c20 */ /* 0x000fe20008400000 */
[----:B------:R-:W-:Y:S01]  /*66c0*/  FMNMX R14, R42, R5, !PT ;  /* 0x000000052a0e7209 */ /* 0x000fe20007800000 */
[----:B------:R-:W-:Y:S01]  /*66d0*/  FADD R10, -R10, R9 ;  /* 0x000000090a0a7221 */ /* 0x000fe20000000100 */
[----:B------:R-:W-:Y:S01]  /*66e0*/  FSEL R46, R46, -INF , P5 ;  /* 0xff8000002e2e7808 */ /* 0x000fe20002800000 */
[--C-:B------:R-:W-:Y:S01]  /*66f0*/  FFMA R25, R25, UR34, -R12.reuse ;  /* 0x0000002219197c23 */ /* 0x100fe2000800080c */
[--C-:B------:R-:W-:Y:S01]  /*6700*/  FFMA R24, R24, UR34, -R12.reuse ;  /* 0x0000002218187c23 */ /* 0x100fe2000800080c */
[----:B------:R-:W-:Y:S01]  /*6710*/  FMNMX R5, R43, R14, !PT ;  /* 0x0000000e2b057209 */ /* 0x000fe20007800000 */
[--C-:B------:R-:W-:Y:S01]  /*6720*/  FFMA R28, R28, UR34, -R12.reuse ;  /* 0x000000221c1c7c23 */ /* 0x100fe2000800080c */
[----:B------:R-:W-:Y:S01]  /*6730*/  FSEL R50, R50, -INF , P4 ;  /* 0xff80000032327808 */ /* 0x000fe20002000000 */
[--C-:B------:R-:W-:Y:S01]  /*6740*/  FFMA R29, R29, UR34, -R12.reuse ;  /* 0x000000221d1d7c23 */ /* 0x100fe2000800080c */
[----:B------:R-:W-:Y:S01]  /*6750*/  FSETP.GEU.AND P2, PT, R25, -126, PT ;  /* 0xc2fc00001900780b */ /* 0x000fe20003f4e000 */
[--C-:B------:R-:W-:Y:S01]  /*6760*/  FFMA R32, R32, UR34, -R12.reuse ;  /* 0x0000002220207c23 */ /* 0x100fe2000800080c */
[----:B------:R-:W-:Y:S01]  /*6770*/  FSETP.GEU.AND P6, PT, R24, -126, PT ;  /* 0xc2fc00001800780b */ /* 0x000fe20003fce000 */
[--C-:B------:R-:W-:Y:S01]  /*6780*/  FFMA R36, R36, UR34, -R12.reuse ;  /* 0x0000002224247c23 */ /* 0x100fe2000800080c */
[----:B------:R-:W-:Y:S01]  /*6790*/  FMNMX R14, R46, R5, !PT ;  /* 0x000000052e0e7209 */ /* 0x000fe20007800000 */
[--C-:B------:R-:W-:Y:S01]  /*67a0*/  FFMA R33, R33, UR34, -R12.reuse ;  /* 0x0000002221217c23 */ /* 0x100fe2000800080c */
[----:B------:R-:W-:Y:S01]  /*67b0*/  ISETP.GE.AND P4, PT, R121, R117, PT ;  /* 0x000000757900720c */ /* 0x000fe20003f86270 */
[--C-:B------:R-:W-:Y:S01]  /*67c0*/  FFMA R37, R37, UR34, -R12.reuse ;  /* 0x0000002225257c23 */ /* 0x100fe2000800080c */
[----:B------:R-:W-:Y:S01]  /*67d0*/  FMNMX R5, R47, R14, !PT ;  /* 0x0000000e2f057209 */ /* 0x000fe20007800000 */
[--C-:B------:R-:W-:Y:S01]  /*67e0*/  FFMA R41, R41, UR34, -R12.reuse ;  /* 0x0000002229297c23 */ /* 0x100fe2000800080c */
[----:B------:R-:W-:Y:S01]  /*67f0*/  ISETP.GE.AND P5, PT, R121, R116, PT ;  /* 0x000000747900720c */ /* 0x000fe20003fa6270 */
[--C-:B------:R-:W-:Y:S01]  /*6800*/  FFMA R40, R40, UR34, -R12.reuse ;  /* 0x0000002228287c23 */ /* 0x100fe2000800080c */
[----:B------:R-:W-:Y:S01]  /*6810*/  FSEL R51, R51, -INF , P3 ;  /* 0xff80000033337808 */ /* 0x000fe20001800000 */
[----:B------:R-:W-:Y:S01]  /*6820*/  @!P2 FMUL R25, R25, 0.5 ;  /* 0x3f0000001919a820 */ /* 0x000fe20000400000 */
[----:B------:R-:W-:Y:S01]  /*6830*/  FMNMX R14, R50, R5, !PT ;  /* 0x00000005320e7209 */ /* 0x000fe20007800000 */
[----:B------:R-:W-:Y:S01]  /*6840*/  @!P6 FMUL R24, R24, 0.5 ;  /* 0x3f0000001818e820 */ /* 0x000fe20000400000 */
[----:B------:R-:W-:Y:S01]  /*6850*/  FSETP.GEU.AND P3, PT, R28, -126, PT ;  /* 0xc2fc00001c00780b */ /* 0x000fe20003f6e000 */
[--C-:B------:R-:W-:Y:S01]  /*6860*/  FFMA R45, R45, UR34, -R12.reuse ;  /* 0x000000222d2d7c23 */ /* 0x100fe2000800080c */
[----:B------:R-:W-:Y:S01]  /*6870*/  FSEL R55, R55, -INF , P4 ;  /* 0xff80000037377808 */ /* 0x000fe20002000000 */
[----:B------:R-:W1:Y:S01]  /*6880*/  MUFU.EX2 R25, R25 ;  /* 0x0000001900197308 */ /* 0x000e620000000800 */
[----:B------:R-:W-:Y:S01]  /*6890*/  FSEL R54, R54, -INF , P5 ;  /* 0xff80000036367808 */ /* 0x000fe20002800000 */
[--C-:B------:R-:W-:Y:S01]  /*68a0*/  FFMA R44, R44, UR34, -R12.reuse ;  /* 0x000000222c2c7c23 */ /* 0x100fe2000800080c */
[----:B------:R-:W-:Y:S01]  /*68b0*/  FSETP.GEU.AND P4, PT, R29, -126, PT ;  /* 0xc2fc00001d00780b */ /* 0x000fe20003f8e000 */
[--C-:B------:R-:W-:Y:S01]  /*68c0*/  FFMA R48, R48, UR34, -R12.reuse ;  /* 0x0000002230307c23 */ /* 0x100fe2000800080c */
[----:B------:R-:W-:Y:S01]  /*68d0*/  FMNMX R5, R51, R14, !PT ;  /* 0x0000000e33057209 */ /* 0x000fe20007800000 */
[--C-:B------:R-:W-:Y:S01]  /*68e0*/  FFMA R49, R49, UR34, -R12.reuse ;  /* 0x0000002231317c23 */ /* 0x100fe2000800080c */
[----:B------:R-:W-:Y:S01]  /*68f0*/  FSETP.GEU.AND P5, PT, R32, -126, PT ;  /* 0xc2fc00002000780b */ /* 0x000fe20003fae000 */
[----:B------:R-:W2:Y:S01]  /*6900*/  MUFU.EX2 R24, R24 ;  /* 0x0000001800187308 */ /* 0x000ea20000000800 */
[----:B------:R-:W-:Y:S01]  /*6910*/  FMNMX R14, R54, R5, !PT ;  /* 0x00000005360e7209 */ /* 0x000fe20007800000 */
[----:B------:R-:W-:Y:S01]  /*6920*/  @!P3 FMUL R28, R28, 0.5 ;  /* 0x3f0000001c1cb820 */ /* 0x000fe20000400000 */
[--C-:B------:R-:W-:Y:S01]  /*6930*/  FFMA R52, R52, UR34, -R12.reuse ;  /* 0x0000002234347c23 */ /* 0x100fe2000800080c */
[----:B------:R-:W-:Y:S01]  /*6940*/  FFMA R53, R53, UR34, -R12 ;  /* 0x0000002235357c23 */ /* 0x000fe2000800080c */
[----:B------:R-:W-:Y:S01]  /*6950*/  FMNMX R14, R55, R14, !PT ;  /* 0x0000000e370e7209 */ /* 0x000fe20007800000 */
[----:B------:R-:W-:-:S02]  /*6960*/  FMUL R10, R10, UR34 ;  /* 0x000000220a0a7c20 */ /* 0x000fc40008400000 */
[----:B------:R-:W-:Y:S01]  /*6970*/  @!P4 FMUL R29, R29, 0.5 ;  /* 0x3f0000001d1dc820 */ /* 0x000fe20000400000 */
[----:B-1----:R-:W-:Y:S01]  /*6980*/  @!P2 FMUL R25, R25, R25 ;  /* 0x000000191919a220 */ /* 0x002fe20000400000 */
[----:B------:R-:W1:Y:S01]  /*6990*/  SHFL.BFLY PT, R5, R14, 0x1, 0x1f ;  /* 0x0c201f000e057f89 */ /* 0x000e6200000e0000 */
[----:B------:R-:W3:Y:S01]  /*69a0*/  MUFU.EX2 R26, R28 ;  /* 0x0000001c001a7308 */ /* 0x000ee20000000800 */
[----:B------:R-:W-:Y:S01]  /*69b0*/  @!P5 FMUL R32, R32, 0.5 ;  /* 0x3f0000002020d820 */ /* 0x000fe20000400000 */
[----:B------:R-:W-:Y:S01]  /*69c0*/  FSETP.GEU.AND P2, PT, R36, -126, PT ;  /* 0xc2fc00002400780b */ /* 0x000fe20003f4e000 */
[----:B--2---:R-:W-:Y:S01]  /*69d0*/  @!P6 FMUL R24, R24, R24 ;  /* 0x000000181818e220 */ /* 0x004fe20000400000 */
[----:B------:R-:W-:-:S04]  /*69e0*/  FSETP.GEU.AND P6, PT, R33, -126, PT ;  /* 0xc2fc00002100780b */ /* 0x000fc80003fce000 */
[----:B------:R-:W2:Y:S07]  /*69f0*/  MUFU.EX2 R28, R32 ;  /* 0x00000020001c7308 */ /* 0x000eae0000000800 */
[----:B------:R-:W-:Y:S01]  /*6a00*/  @!P2 FMUL R36, R36, 0.5 ;  /* 0x3f0000002424a820 */ /* 0x000fe20000400000 */
[----:B------:R-:W4:Y:S01]  /*6a10*/  MUFU.EX2 R29, R29 ;  /* 0x0000001d001d7308 */ /* 0x000f220000000800 */
[----:B---3--:R-:W-:Y:S01]  /*6a20*/  @!P3 FMUL R26, R26, R26 ;  /* 0x0000001a1a1ab220 */ /* 0x008fe20000400000 */
[----:B------:R-:W-:Y:S01]  /*6a30*/  FSETP.GEU.AND P3, PT, R37, -126, PT ;  /* 0xc2fc00002500780b */ /* 0x000fe20003f6e000 */
[----:B------:R-:W-:Y:S01]  /*6a40*/  @!P6 FMUL R33, R33, 0.5 ;  /* 0x3f0000002121e820 */ /* 0x000fe20000400000 */
[----:B-1----:R-:W-:-:S04]  /*6a50*/  FMNMX R5, R14, R5, !PT ;  /* 0x000000050e057209 */ /* 0x002fc80007800000 */
[----:B------:R-:W1:Y:S01]  /*6a60*/  MUFU.EX2 R36, R36 ;  /* 0x0000002400247308 */ /* 0x000e620000000800 */
[----:B--2---:R-:W-:Y:S01]  /*6a70*/  @!P5 FMUL R28, R28, R28 ;  /* 0x0000001c1c1cd220 */ /* 0x004fe20000400000 */
[----:B------:R-:W-:Y:S01]  /*6a80*/  FSETP.GEU.AND P5, PT, R41, -126, PT ;  /* 0xc2fc00002900780b */ /* 0x000fe20003fae000 */
[----:B------:R-:W2:Y:S04]  /*6a90*/  SHFL.BFLY PT, R14, R5, 0x2, 0x1f ;  /* 0x0c401f00050e7f89 */ /* 0x000ea800000e0000 */
[----:B------:R-:W-:Y:S01]  /*6aa0*/  @!P3 FMUL R37, R37, 0.5 ;  /* 0x3f0000002525b820 */ /* 0x000fe20000400000 */
[----:B------:R-:W3:Y:S01]  /*6ab0*/  MUFU.EX2 R33, R33 ;  /* 0x0000002100217308 */ /* 0x000ee20000000800 */
[----:B----4-:R-:W-:Y:S01]  /*6ac0*/  @!P4 FMUL R29, R29, R29 ;  /* 0x0000001d1d1dc220 */ /* 0x010fe20000400000 */
[----:B------:R-:W-:-:S05]  /*6ad0*/  FSETP.GEU.AND P4, PT, R40, -126, PT ;  /* 0xc2fc00002800780b */ /* 0x000fca0003f8e000 */
[----:B------:R-:W-:Y:S01]  /*6ae0*/  @!P5 FMUL R41, R41, 0.5 ;  /* 0x3f0000002929d820 */ /* 0x000fe20000400000 */
[----:B------:R-:W4:Y:S01]  /*6af0*/  MUFU.EX2 R37, R37 ;  /* 0x0000002500257308 */ /* 0x000f220000000800 */
[----:B-1----:R-:W-:Y:S01]  /*6b00*/  @!P2 FMUL R36, R36, R36 ;  /* 0x000000242424a220 */ /* 0x002fe20000400000 */
[----:B------:R-:W-:-:S05]  /*6b10*/  FSETP.GEU.AND P2, PT, R45, -126, PT ;  /* 0xc2fc00002d00780b */ /* 0x000fca0003f4e000 */
[----:B------:R-:W-:Y:S01]  /*6b20*/  @!P4 FMUL R40, R40, 0.5 ;  /* 0x3f0000002828c820 */ /* 0x000fe20000400000 */
[----:B------:R-:W1:Y:S01]  /*6b30*/  MUFU.EX2 R32, R41 ;  /* 0x0000002900207308 */ /* 0x000e620000000800 */
[----:B---3--:R-:W-:Y:S01]  /*6b40*/  @!P6 FMUL R33, R33, R33 ;  /* 0x000000212121e220 */ /* 0x008fe20000400000 */
[----:B------:R-:W-:Y:S02]  /*6b50*/  FSETP.GEU.AND P6, PT, R44, -126, PT ;  /* 0xc2fc00002c00780b */ /* 0x000fe40003fce000 */
[----:B--2---:R-:W-:-:S03]  /*6b60*/  FMNMX R5, R5, R14, !PT ;  /* 0x0000000e05057209 */ /* 0x004fc60007800000 */
[----:B------:R-:W-:Y:S01]  /*6b70*/  @!P2 FMUL R45, R45, 0.5 ;  /* 0x3f0000002d2da820 */ /* 0x000fe20000400000 */
[----:B------:R-:W2:Y:S01]  /*6b80*/  MUFU.EX2 R13, R40 ;  /* 0x00000028000d7308 */ /* 0x000ea20000000800 */
[----:B----4-:R-:W-:Y:S01]  /*6b90*/  @!P3 FMUL R37, R37, R37 ;  /* 0x000000252525b220 */ /* 0x010fe20000400000 */
[----:B------:R-:W-:-:S05]  /*6ba0*/  FSETP.GEU.AND P3, PT, R48, -126, PT ;  /* 0xc2fc00003000780b */ /* 0x000fca0003f6e000 */
[----:B------:R-:W-:Y:S01]  /*6bb0*/  @!P6 FMUL R44, R44, 0.5 ;  /* 0x3f0000002c2ce820 */ /* 0x000fe20000400000 */
[----:B------:R-:W3:Y:S01]  /*6bc0*/  MUFU.EX2 R14, R45 ;  /* 0x0000002d000e7308 */ /* 0x000ee20000000800 */
[----:B-1----:R-:W-:Y:S01]  /*6bd0*/  @!P5 FMUL R32, R32, R32 ;  /* 0x000000202020d220 */ /* 0x002fe20000400000 */
[----:B------:R-:W-:-:S04]  /*6be0*/  FSETP.NEU.AND P5, PT, R5, -INF , PT ;  /* 0xff8000000500780b */ /* 0x000fc80003fad000 */
[----:B------:R-:W-:Y:S01]  /*6bf0*/  FSEL R41, R5, RZ, P5 ;  /* 0x000000ff05297208 */ /* 0x000fe20002800000 */
[----:B------:R-:W-:Y:S01]  /*6c00*/  @!P3 FMUL R48, R48, 0.5 ;  /* 0x3f0000003030b820 */ /* 0x000fe20000400000 */
[----:B------:R1:W4:Y:S01]  /*6c10*/  MUFU.EX2 R15, R44 ;  /* 0x0000002c000f7308 */ /* 0x0003220000000800 */
[----:B--2---:R-:W-:Y:S01]  /*6c20*/  @!P4 FMUL R13, R13, R13 ;  /* 0x0000000d0d0dc220 */ /* 0x004fe20000400000 */
[----:B------:R-:W-:Y:S01]  /*6c30*/  FSETP.GEU.AND P4, PT, R49, -126, PT ;  /* 0xc2fc00003100780b */ /* 0x000fe20003f8e000 */
[C---:B------:R-:W-:Y:S01]  /*6c40*/  FMUL R40, R41.reuse, UR34 ;  /* 0x0000002229287c20 */ /* 0x040fe20008400000 */
[----:B------:R-:W-:Y:S01]  /*6c50*/  FSETP.GEU.AND P5, PT, R52, -126, PT ;  /* 0xc2fc00003400780b */ /* 0x000fe20003fae000 */
[----:B------:R-:W-:Y:S01]  /*6c60*/  FADD R41, -R41, R0 ;  /* 0x0000000029297221 */ /* 0x000fe20000000100 */
[----:B------:R-:W-:Y:S01]  /*6c70*/  FADD R0, R25, R32 ;  /* 0x0000002019007221 */ /* 0x000fe20000000000 */
[--C-:B------:R-:W-:Y:S01]  /*6c80*/  FFMA R27, R27, UR34, -R40.reuse ;  /* 0x000000221b1b7c23 */ /* 0x100fe20008000828 */
[----:B------:R-:W2:Y:S01]  /*6c90*/  MUFU.EX2 R21, R48 ;  /* 0x0000003000157308 */ /* 0x000ea20000000800 */
[--C-:B-1----:R-:W-:Y:S01]  /*6ca0*/  FFMA R44, R11, UR34, -R40.reuse ;  /* 0x000000220b2c7c23 */ /* 0x102fe20008000828 */
[----:B---3--:R-:W-:Y:S01]  /*6cb0*/  @!P2 FMUL R14, R14, R14 ;  /* 0x0000000e0e0ea220 */ /* 0x008fe20000400000 */
[--C-:B------:R-:W-:Y:S01]  /*6cc0*/  FFMA R30, R30, UR34, -R40.reuse ;  /* 0x000000221e1e7c23 */ /* 0x100fe20008000828 */
[--C-:B------:R-:W-:Y:S01]  /*6cd0*/  FFMA R35, R35, UR34, -R40.reuse ;  /* 0x0000002223237c23 */ /* 0x100fe20008000828 */
[--C-:B------:R-:W-:Y:S01]  /*6ce0*/  FFMA R31, R31, UR34, -R40.reuse ;  /* 0x000000221f1f7c23 */ /* 0x100fe20008000828 */
[----:B------:R-:W-:Y:S01]  /*6cf0*/  FSETP.GEU.AND P2, PT, R44, -126, PT ;  /* 0xc2fc00002c00780b */ /* 0x000fe20003f4e000 */
[----:B------:R-:W-:Y:S01]  /*6d00*/  @!P4 FMUL R49, R49, 0.5 ;  /* 0x3f0000003131c820 */ /* 0x000fe20000400000 */
[--C-:B------:R-:W-:Y:S01]  /*6d10*/  FFMA R34, R34, UR34, -R40.reuse ;  /* 0x0000002222227c23 */ /* 0x100fe20008000828 */
[----:B----4-:R-:W-:Y:S01]  /*6d20*/  @!P6 FMUL R15, R15, R15 ;  /* 0x0000000f0f0fe220 */ /* 0x010fe20000400000 */
[----:B------:R-:W-:Y:S01]  /*6d30*/  FSETP.GEU.AND P6, PT, R53, -126, PT ;  /* 0xc2fc00003500780b */ /* 0x000fe20003fce000 */
[----:B------:R-:W1:Y:S01]  /*6d40*/  MUFU.EX2 R12, R49 ;  /* 0x00000031000c7308 */ /* 0x000e620000000800 */
[----:B------:R-:W-:Y:S01]  /*6d50*/  @!P5 FMUL R52, R52, 0.5 ;  /* 0x3f0000003434d820 */ /* 0x000fe20000400000 */
[----:B------:R-:W-:Y:S01]  /*6d60*/  FFMA R54, R54, UR34, -R40 ;  /* 0x0000002236367c23 */ /* 0x000fe20008000828 */
[----:B------:R-:W-:Y:S01]  /*6d70*/  FMUL R41, R41, UR34 ;  /* 0x0000002229297c20 */ /* 0x000fe20008400000 */
[----:B------:R-:W-:Y:S01]  /*6d80*/  F2FP.F16.F32.PACK_AB R32, R32, R13 ;  /* 0x0000000d2020723e */ /* 0x000fe200000000ff */
[----:B--2---:R-:W-:Y:S01]  /*6d90*/  @!P3 FMUL R21, R21, R21 ;  /* 0x000000151515b220 */ /* 0x004fe20000400000 */
[----:B------:R-:W-:-:S02]  /*6da0*/  FSETP.GEU.AND P3, PT, R27, -126, PT ;  /* 0xc2fc00001b00780b */ /* 0x000fc40003f6e000 */
[----:B------:R-:W-:Y:S01]  /*6db0*/  @!P2 FMUL R44, R44, 0.5 ;  /* 0x3f0000002c2ca820 */ /* 0x000fe20000400000 */
[----:B------:R2:W3:Y:S03]  /*6dc0*/  MUFU.EX2 R11, R52 ;  /* 0x00000034000b7308 */ /* 0x0004e60000000800 */
[----:B------:R-:W-:Y:S01]  /*6dd0*/  @!P6 FMUL R53, R53, 0.5 ;  /* 0x3f0000003535e820 */ /* 0x000fe20000400000 */
[----:B-1----:R-:W-:Y:S01]  /*6de0*/  @!P4 FMUL R12, R12, R12 ;  /* 0x0000000c0c0cc220 */ /* 0x002fe20000400000 */
[----:B------:R-:W-:-:S03]  /*6df0*/  FSETP.GEU.AND P4, PT, R30, -126, PT ;  /* 0xc2fc00001e00780b */ /* 0x000fc60003f8e000 */
[----:B------:R-:W1:Y:S02]  /*6e00*/  MUFU.EX2 R44, R44 ;  /* 0x0000002c002c7308 */ /* 0x000e640000000800 */
[----:B------:R-:W-:Y:S01]  /*6e10*/  @!P3 FMUL R27, R27, 0.5 ;  /* 0x3f0000001b1bb820 */ /* 0x000fe20000400000 */
[----:B--2---:R-:W-:Y:S01]  /*6e20*/  FFMA R52, R55, UR34, -R40 ;  /* 0x0000002237347c23 */ /* 0x004fe20008000828 */
[----:B------:R-:W-:Y:S01]  /*6e30*/  FADD R9, R33, R12 ;  /* 0x0000000c21097221 */ /* 0x000fe20000000000 */
[----:B---3--:R-:W-:-:S03]  /*6e40*/  @!P5 FMUL R11, R11, R11 ;  /* 0x0000000b0b0bd220 */ /* 0x008fc60000400000 */
[----:B------:R-:W2:Y:S01]  /*6e50*/  MUFU.EX2 R20, R53 ;  /* 0x0000003500147308 */ /* 0x000ea20000000800 */
[----:B------:R-:W-:Y:S01]  /*6e60*/  FSETP.GEU.AND P5, PT, R31, -126, PT ;  /* 0xc2fc00001f00780b */ /* 0x000fe20003fae000 */
[----:B------:R-:W-:-:S06]  /*6e70*/  @!P4 FMUL R30, R30, 0.5 ;  /* 0x3f0000001e1ec820 */ /* 0x000fcc0000400000 */
[----:B------:R3:W4:Y:S01]  /*6e80*/  MUFU.EX2 R45, R27 ;  /* 0x0000001b002d7308 */ /* 0x0007220000000800 */
[----:B-1----:R-:W-:Y:S01]  /*6e90*/  @!P2 FMUL R44, R44, R44 ;  /* 0x0000002c2c2ca220 */ /* 0x002fe20000400000 */
[----:B------:R-:W-:-:S04]  /*6ea0*/  FSETP.GEU.AND P2, PT, R35, -126, PT ;  /* 0xc2fc00002300780b */ /* 0x000fc80003f4e000 */
[----:B------:R-:W-:Y:S02]  /*6eb0*/  @!P5 FMUL R31, R31, 0.5 ;  /* 0x3f0000001f1fd820 */ /* 0x000fe40000400000 */
[----:B------:R1:W5:Y:S01]  /*6ec0*/  MUFU.EX2 R48, R30 ;  /* 0x0000001e00307308 */ /* 0x0003620000000800 */
[----:B--2---:R-:W-:Y:S01]  /*6ed0*/  @!P6 FMUL R20, R20, R20 ;  /* 0x000000141414e220 */ /* 0x004fe20000400000 */
[----:B------:R-:W-:Y:S01]  /*6ee0*/  FSETP.GEU.AND P6, PT, R34, -126, PT ;  /* 0xc2fc00002200780b */ /* 0x000fe20003fce000 */
[----:B---3--:R-:W-:-:S04]  /*6ef0*/  FFMA R27, R38, UR34, -R40 ;  /* 0x00000022261b7c23 */ /* 0x008fc80008000828 */
[----:B------:R-:W-:Y:S01]  /*6f00*/  @!P2 FMUL R35, R35, 0.5 ;  /* 0x3f0000002323a820 */ /* 0x000fe20000400000 */
[----:B------:R2:W3:Y:S01]  /*6f10*/  MUFU.EX2 R49, R31 ;  /* 0x0000001f00317308 */ /* 0x0004e20000000800 */
[----:B-1----:R-:W-:Y:S01]  /*6f20*/  FFMA R30, R39, UR34, -R40 ;  /* 0x00000022271e7c23 */ /* 0x002fe20008000828 */
[----:B----4-:R-:W-:Y:S01]  /*6f30*/  @!P3 FMUL R45, R45, R45 ;  /* 0x0000002d2d2db220 */ /* 0x010fe20000400000 */
[----:B------:R-:W-:-:S04]  /*6f40*/  FSETP.GEU.AND P3, PT, R27, -126, PT ;  /* 0xc2fc00001b00780b */ /* 0x000fc80003f6e000 */
[----:B------:R-:W-:Y:S01]  /*6f50*/  @!P6 FMUL R34, R34, 0.5 ;  /* 0x3f0000002222e820 */ /* 0x000fe20000400000 */
[----:B------:R1:W4:Y:S01]  /*6f60*/  MUFU.EX2 R39, R35 ;  /* 0x0000002300277308 */ /* 0x0003220000000800 */
[----:B-----5:R-:W-:Y:S01]  /*6f70*/  @!P4 FMUL R48, R48, R48 ;  /* 0x000000303030c220 */ /* 0x020fe20000400000 */
[----:B------:R-:W-:Y:S01]  /*6f80*/  FSETP.GEU.AND P4, PT, R30, -126, PT ;  /* 0xc2fc00001e00780b */ /* 0x000fe20003f8e000 */
[----:B--2---:R-:W-:-:S05]  /*6f90*/  FFMA R31, R42, UR34, -R40 ;  /* 0x000000222a1f7c23 */ /* 0x004fca0008000828 */
[----:B------:R2:W5:Y:S01]  /*6fa0*/  MUFU.EX2 R38, R34 ;  /* 0x0000002200267308 */ /* 0x0005620000000800 */
[----:B------:R-:W-:Y:S01]  /*6fb0*/  @!P3 FMUL R27, R27, 0.5 ;  /* 0x3f0000001b1bb820 */ /* 0x000fe20000400000 */
[----:B-1----:R-:W-:Y:S01]  /*6fc0*/  FFMA R35, R46, UR34, -R40 ;  /* 0x000000222e237c23 */ /* 0x002fe20008000828 */
[----:B---3--:R-:W-:Y:S01]  /*6fd0*/  @!P5 FMUL R49, R49, R49 ;  /* 0x000000313131d220 */ /* 0x008fe20000400000 */
[----:B------:R-:W-:-:S03]  /*6fe0*/  FSETP.GEU.AND P5, PT, R31, -126, PT ;  /* 0xc2fc00001f00780b */ /* 0x000fc60003fae000 */
[----:B------:R-:W-:Y:S01]  /*6ff0*/  @!P4 FMUL R30, R30, 0.5 ;  /* 0x3f0000001e1ec820 */ /* 0x000fe20000400000 */
[----:B------:R1:W3:Y:S01]  /*7000*/  MUFU.EX2 R42, R27 ;  /* 0x0000001b002a7308 */ /* 0x0002e20000000800 */
[----:B--2---:R-:W-:Y:S01]  /*7010*/  FFMA R34, R43, UR34, -R40 ;  /* 0x000000222b227c23 */ /* 0x004fe20008000828 */
[----:B----4-:R-:W-:Y:S01]  /*7020*/  @!P2 FMUL R39, R39, R39 ;  /* 0x000000272727a220 */ /* 0x010fe20000400000 */
[----:B------:R-:W-:-:S05]  /*7030*/  FSETP.GEU.AND P2, PT, R35, -126, PT ;  /* 0xc2fc00002300780b */ /* 0x000fca0003f4e000 */
[----:B------:R2:W4:Y:S01]  /*7040*/  MUFU.EX2 R43, R30 ;  /* 0x0000001e002b7308 */ /* 0x0005220000000800 */
[----:B-----5:R-:W-:Y:S01]  /*7050*/  @!P6 FMUL R38, R38, R38 ;  /* 0x000000262626e220 */ /* 0x020fe20000400000 */
[----:B------:R-:W-:Y:S01]  /*7060*/  FSETP.GEU.AND P6, PT, R34, -126, PT ;  /* 0xc2fc00002200780b */ /* 0x000fe20003fce000 */
[----:B-1----:R-:W-:Y:S01]  /*7070*/  FFMA R27, R47, UR34, -R40 ;  /* 0x000000222f1b7c23 */ /* 0x002fe20008000828 */
[----:B------:R-:W-:-:S04]  /*7080*/  @!P5 FMUL R31, R31, 0.5 ;  /* 0x3f0000001f1fd820 */ /* 0x000fc80000400000 */
[----:B------:R-:W-:Y:S01]  /*7090*/  @!P2 FMUL R35, R35, 0.5 ;  /* 0x3f0000002323a820 */ /* 0x000fe20000400000 */
[----:B--2---:R-:W-:Y:S01]  /*70a0*/  FFMA R30, R50, UR34, -R40 ;  /* 0x00000022321e7c23 */ /* 0x004fe20008000828 */
[----:B---3--:R-:W-:Y:S01]  /*70b0*/  @!P3 FMUL R42, R42, R42 ;  /* 0x0000002a2a2ab220 */ /* 0x008fe20000400000 */
[----:B------:R-:W-:Y:S01]  /*70c0*/  FSETP.GEU.AND P3, PT, R27, -126, PT ;  /* 0xc2fc00001b00780b */ /* 0x000fe20003f6e000 */
[----:B------:R1:W2:Y:S03]  /*70d0*/  MUFU.EX2 R47, R35 ;  /* 0x00000023002f7308 */ /* 0x0002a60000000800 */
[----:B------:R-:W-:Y:S01]  /*70e0*/  @!P6 FMUL R34, R34, 0.5 ;  /* 0x3f0000002222e820 */ /* 0x000fe20000400000 */
[----:B----4-:R-:W-:Y:S01]  /*70f0*/  @!P4 FMUL R43, R43, R43 ;  /* 0x0000002b2b2bc220 */ /* 0x010fe20000400000 */
[----:B------:R-:W-:-:S03]  /*7100*/  FSETP.GEU.AND P4, PT, R30, -126, PT ;  /* 0xc2fc00001e00780b */ /* 0x000fc60003f8e000 */
[----:B------:R3:W4:Y:S01]  /*7110*/  MUFU.EX2 R53, R31 ;  /* 0x0000001f00357308 */ /* 0x0007220000000800 */
[----:B-1----:R-:W-:Y:S01]  /*7120*/  FADD R35, R0, R9 ;  /* 0x0000000900237221 */ /* 0x002fe20000000000 */
[----:B------:R-:W-:Y:S01]  /*7130*/  FADD R0, R24, R13 ;  /* 0x0000000d18007221 */ /* 0x000fe20000000000 */
[----:B------:R-:W-:Y:S01]  /*7140*/  FADD R9, R26, R15 ;  /* 0x0000000f1a097221 */ /* 0x000fe20000000000 */
[----:B------:R-:W-:Y:S01]  /*7150*/  @!P3 FMUL R27, R27, 0.5 ;  /* 0x3f0000001b1bb820 */ /* 0x000fe20000400000 */
[----:B------:R-:W-:Y:S02]  /*7160*/  F2FP.F16.F32.PACK_AB R24, R25, R24 ;  /* 0x000000181918723e */ /* 0x000fe400000000ff */
[----:B------:R-:W-:Y:S01]  /*7170*/  F2FP.F16.F32.PACK_AB R26, R29, R26 ;  /* 0x0000001a1d1a723e */ /* 0x000fe200000000ff */
[----:B------:R1:W5:Y:S01]  /*7180*/  MUFU.EX2 R46, R34 ;  /* 0x00000022002e7308 */ /* 0x0003620000000800 */
[----:B---3--:R-:W-:Y:S01]  /*7190*/  FFMA R31, R51, UR34, -R40 ;  /* 0x00000022331f7c23 */ /* 0x008fe20008000828 */
[----:B--2---:R-:W-:Y:S01]  /*71a0*/  @!P2 FMUL R47, R47, R47 ;  /* 0x0000002f2f2fa220 */ /* 0x004fe20000400000 */
[----:B------:R-:W-:Y:S01]  /*71b0*/  @!P4 FMUL R30, R30, 0.5 ;  /* 0x3f0000001e1ec820 */ /* 0x000fe20000400000 */
[----:B------:R-:W-:-:S02]  /*71c0*/  FSETP.GEU.AND P2, PT, R52, -126, PT ;  /* 0xc2fc00003400780b */ /* 0x000fc40003f4e000 */
[----:B------:R-:W-:Y:S02]  /*71d0*/  F2FP.F16.F32.PACK_AB R25, R45, R44 ;  /* 0x0000002c2d19723e */ /* 0x000fe400000000ff */
[----:B------:R2:W3:Y:S01]  /*71e0*/  MUFU.EX2 R50, R27 ;  /* 0x0000001b00327308 */ /* 0x0004e20000000800 */
[----:B----4-:R-:W-:Y:S01]  /*71f0*/  @!P5 FMUL R53, R53, R53 ;  /* 0x000000353535d220 */ /* 0x010fe20000400000 */
[----:B------:R-:W-:Y:S01]  /*7200*/  FSETP.GEU.AND P5, PT, R31, -126, PT ;  /* 0xc2fc00001f00780b */ /* 0x000fe20003fae000 */
[----:B-1----:R-:W-:-:S05]  /*7210*/  FADD R34, R37, R20 ;  /* 0x0000001425227221 */ /* 0x002fca0000000000 */
[----:B------:R1:W4:Y:S01]  /*7220*/  MUFU.EX2 R51, R30 ;  /* 0x0000001e00337308 */ /* 0x0003220000000800 */
[----:B-----5:R-:W-:Y:S01]  /*7230*/  @!P6 FMUL R46, R46, R46 ;  /* 0x0000002e2e2ee220 */ /* 0x020fe20000400000 */
[----:B------:R-:W-:Y:S01]  /*7240*/  FSETP.GEU.AND P6, PT, R54, -126, PT ;  /* 0xc2fc00003600780b */ /* 0x000fe20003fce000 */
[----:B------:R-:W-:Y:S01]  /*7250*/  @!P2 FMUL R52, R52, 0.5 ;  /* 0x3f0000003434a820 */ /* 0x000fe20000400000 */
[----:B--2---:R-:W-:Y:S01]  /*7260*/  FADD R27, R29, R14 ;  /* 0x0000000e1d1b7221 */ /* 0x004fe20000000000 */
[----:B------:R-:W-:Y:S02]  /*7270*/  F2FP.F16.F32.PACK_AB R29, R39, R38 ;  /* 0x00000026271d723e */ /* 0x000fe400000000ff */
[----:B------:R-:W-:Y:S01]  /*7280*/  @!P5 FMUL R31, R31, 0.5 ;  /* 0x3f0000001f1fd820 */ /* 0x000fe20000400000 */
[----:B------:R-:W-:Y:S01]  /*7290*/  FADD R34, R27, R34 ;  /* 0x000000221b227221 */ /* 0x000fe20000000000 */
[----:B---3--:R-:W-:Y:S01]  /*72a0*/  @!P3 FMUL R50, R50, R50 ;  /* 0x000000323232b220 */ /* 0x008fe20000400000 */
[----:B------:R-:W-:Y:S01]  /*72b0*/  FSETP.GEU.AND P3, PT, R10, -126, PT ;  /* 0xc2fc00000a00780b */ /* 0x000fe20003f6e000 */
[----:B------:R2:W3:Y:S01]  /*72c0*/  MUFU.EX2 R40, R31 ;  /* 0x0000001f00287308 */ /* 0x0004e20000000800 */
[----:B-1----:R-:W-:Y:S01]  /*72d0*/  FADD R30, R36, R11 ;  /* 0x0000000b241e7221 */ /* 0x002fe20000000000 */
[----:B------:R-:W-:Y:S01]  /*72e0*/  FADD R27, R44, R53 ;  /* 0x000000352c1b7221 */ /* 0x000fe20000000000 */
[----:B------:R-:W-:Y:S01]  /*72f0*/  FADD R35, R35, R34 ;  /* 0x0000002223237221 */ /* 0x000fe20000000000 */
[----:B------:R-:W-:Y:S01]  /*7300*/  @!P6 FMUL R54, R54, 0.5 ;  /* 0x3f0000003636e820 */ /* 0x000fe20000400000 */
[----:B------:R-:W-:Y:S01]  /*7310*/  FADD R9, R9, R30 ;  /* 0x0000001e09097221 */ /* 0x000fe20000000000 */
[----:B----4-:R-:W-:Y:S01]  /*7320*/  @!P4 FMUL R51, R51, R51 ;  /* 0x000000333333c220 */ /* 0x010fe20000400000 */
[----:B------:R-:W-:Y:S01]  /*7330*/  FSETP.GEU.AND P4, PT, R41, -126, PT ;  /* 0xc2fc00002900780b */ /* 0x000fe20003f8e000 */
[----:B------:R1:W4:Y:S01]  /*7340*/  MUFU.EX2 R55, R54 ;  /* 0x0000003600377308 */ /* 0x0003220000000800 */
[----:B--2---:R-:W-:Y:S01]  /*7350*/  FADD R31, R28, R21 ;  /* 0x000000151c1f7221 */ /* 0x004fe20000000000 */
[----:B------:R-:W-:Y:S01]  /*7360*/  FADD R30, R45, R46 ;  /* 0x0000002e2d1e7221 */ /* 0x000fe20000000000 */
[----:B------:R-:W-:Y:S01]  /*7370*/  FADD R112, R38, R51 ;  /* 0x0000003326707221 */ /* 0x000fe20000000000 */
[----:B------:R-:W-:Y:S01]  /*7380*/  @!P3 FMUL R10, R10, 0.5 ;  /* 0x3f0000000a0ab820 */ /* 0x000fe20000400000 */
[----:B------:R-:W-:Y:S01]  /*7390*/  FADD R0, R0, R31 ;  /* 0x0000001f00007221 */ /* 0x000fe20000000000 */
[----:B------:R-:W-:Y:S01]  /*73a0*/  FADD R31, R48, R47 ;  /* 0x0000002f301f7221 */ /* 0x000fe20000000000 */
[----:B------:R-:W-:Y:S01]  /*73b0*/  FADD R27, R27, R112 ;  /* 0x000000701b1b7221 */ /* 0x000fe20000000000 */
[----:B------:R-:W2:Y:S01]  /*73c0*/  MUFU.EX2 R52, R52 ;  /* 0x0000003400347308 */ /* 0x000ea20000000800 */
[----:B---3--:R-:W-:Y:S01]  /*73d0*/  @!P5 FMUL R40, R40, R40 ;  /* 0x000000282828d220 */ /* 0x008fe20000400000 */
[----:B-1----:R-:W-:Y:S01]  /*73e0*/  FADD R54, R49, R50 ;  /* 0x0000003231367221 */ /* 0x002fe20000000000 */
[----:B------:R-:W-:Y:S01]  /*73f0*/  FADD R0, R0, R9 ;  /* 0x0000000900007221 */ /* 0x000fe20000000000 */
[----:B------:R-:W-:Y:S01]  /*7400*/  @!P4 FMUL R41, R41, 0.5 ;  /* 0x3f0000002929c820 */ /* 0x000fe20000400000 */
[----:B------:R-:W-:Y:S01]  /*7410*/  FADD R113, R39, R40 ;  /* 0x0000002827717221 */ /* 0x000fe20000000000 */
[----:B------:R-:W-:Y:S01]  /*7420*/  F2FP.F16.F32.PACK_AB R28, R33, R28 ;  /* 0x0000001c211c723e */ /* 0x000fe200000000ff */
[----:B------:R-:W-:Y:S01]  /*7430*/  FADD R35, R0, R35 ;  /* 0x0000002300237221 */ /* 0x000fe20000000000 */
[----:B------:R-:W1:Y:S01]  /*7440*/  MUFU.EX2 R10, R10 ;  /* 0x0000000a000a7308 */ /* 0x000e620000000800 */
[----:B----4-:R-:W-:Y:S01]  /*7450*/  @!P6 FMUL R55, R55, R55 ;  /* 0x000000373737e220 */ /* 0x010fe20000400000 */
[----:B------:R-:W-:Y:S01]  /*7460*/  FADD R30, R30, R113 ;  /* 0x000000711e1e7221 */ /* 0x000fe20000000000 */
[----:B------:R-:W-:-:S02]  /*7470*/  SHF.L.U32 R0, R22, 0x1f, RZ ;  /* 0x0000001f16007819 */ /* 0x000fc400000006ff */
[----:B------:R-:W-:Y:S01]  /*7480*/  FADD R114, R42, R55 ;  /* 0x000000372a727221 */ /* 0x000fe20000000000 */
[----:B------:R-:W-:Y:S02]  /*7490*/  F2FP.F16.F32.PACK_AB R34, R14, R15 ;  /* 0x0000000f0e22723e */ /* 0x000fe400000000ff */
[----:B------:R-:W3:Y:S01]  /*74a0*/  MUFU.EX2 R41, R41 ;  /* 0x0000002900297308 */ /* 0x000ee20000000800 */
[----:B--2---:R-:W-:Y:S01]  /*74b0*/  @!P2 FMUL R52, R52, R52 ;  /* 0x000000343434a220 */ /* 0x004fe20000400000 */
[----:B------:R-:W-:Y:S01]  /*74c0*/  FADD R114, R31, R114 ;  /* 0x000000721f727221 */ /* 0x000fe20000000000 */
[----:B------:R2:W4:Y:S01]  /*74d0*/  SYNCS.PHASECHK.TRANS64.TRYWAIT P2, [UR6+0x1aa00], R0 ;  /* 0x01aa0000ff0075a7 */ /* 0x0005220008040146 */
[----:B------:R-:W-:Y:S01]  /*74e0*/  F2FP.F16.F32.PACK_AB R112, R12, R21 ;  /* 0x000000150c70723e */ /* 0x000fe200000000ff */
[----:B------:R-:W-:Y:S01]  /*74f0*/  FADD R115, R43, R52 ;  /* 0x000000342b737221 */ /* 0x000fe20000000000 */
[----:B------:R-:W-:Y:S01]  /*7500*/  FADD R27, R27, R114 ;  /* 0x000000721b1b7221 */ /* 0x000fe20000000000 */
[----:B------:R-:W-:-:S02]  /*7510*/  F2FP.F16.F32.PACK_AB R114, R20, R11 ;  /* 0x0000000b1472723e */ /* 0x000fc400000000ff */
[----:B------:R-:W-:Y:S01]  /*7520*/  FADD R115, R54, R115 ;  /* 0x0000007336737221 */ /* 0x000fe20000000000 */
[----:B-1----:R-:W-:Y:S01]  /*7530*/  @!P3 FMUL R10, R10, R10 ;  /* 0x0000000a0a0ab220 */ /* 0x002fe20000400000 */
[----:B------:R-:W-:Y:S02]  /*7540*/  F2FP.F16.F32.PACK_AB R31, R43, R42 ;  /* 0x0000002a2b1f723e */ /* 0x000fe400000000ff */
[----:B------:R-:W-:Y:S01]  /*7550*/  FADD R30, R30, R115 ;  /* 0x000000731e1e7221 */ /* 0x000fe20000000000 */
[----:B------:R-:W-:Y:S01]  /*7560*/  FFMA R3, R10, R3, R35 ;  /* 0x000000030a037223 */ /* 0x000fe20000000023 */
[-C--:B------:R-:W-:Y:S01]  /*7570*/  FMUL R104, R104, R10.reuse ;  /* 0x0000000a68687220 */ /* 0x080fe20000400000 */
[-C--:B------:R-:W-:Y:S01]  /*7580*/  FMUL R105, R105, R10.reuse ;  /* 0x0000000a69697220 */ /* 0x080fe20000400000 */
[----:B------:R-:W-:Y:S01]  /*7590*/  FADD R30, R27, R30 ;  /* 0x0000001e1b1e7221 */ /* 0x000fe20000000000 */
[----:B---3--:R-:W-:Y:S01]  /*75a0*/  @!P4 FMUL R41, R41, R41 ;  /* 0x000000292929c220 */ /* 0x008fe20000400000 */
[-C--:B------:R-:W-:Y:S01]  /*75b0*/  FMUL R108, R108, R10.reuse ;  /* 0x0000000a6c6c7220 */ /* 0x080fe20000400000 */
[-C--:B------:R-:W-:Y:S01]  /*75c0*/  FMUL R109, R109, R10.reuse ;  /* 0x0000000a6d6d7220 */ /* 0x080fe20000400000 */
[----:B------:R-:W-:Y:S01]  /*75d0*/  FMUL R96, R96, R10 ;  /* 0x0000000a60607220 */ /* 0x000fe20000400000 */
        /* <DEDUP_REMOVED lines=24> */
[----:B------:R-:W-:Y:S01]  /*7760*/  F2FP.F16.F32.PACK_AB R30, R37, R36 ;  /* 0x00000024251e723e */ /* 0x000fe200000000ff */
        /* <DEDUP_REMOVED lines=31> */
[----:B------:R-:W-:Y:S01]  /*7960*/  F2FP.F16.F32.PACK_AB R113, R40, R51 ;  /* 0x000000332871723e */ /* 0x000fe200000000ff */
[----:B--2-4-:R-:W-:Y:S06]  /*7970*/  @!P0 BRA `(.L_x_41) ;  /* 0x0000000000048947 */ /* 0x014fec0003800000 */
[----:B------:R-:W-:Y:S01]  /*7980*/  BPT.TRAP 0x1 ;  /* 0x000000040000795c */ /* 0x000fe20000300000 */
.L_x_41:
[----:B------:R-:W-:Y:S05]  /*7990*/  @P2 BRA `(.L_x_42) ;  /* 0x0000000000082947 */ /* 0x000fea0003800000 */
[----:B------:R-:W1:Y:S02]  /*79a0*/  SYNCS.PHASECHK.TRANS64.TRYWAIT P2, [UR6+0x1aa00], R0 ;  /* 0x01aa0000ff0075a7 */ /* 0x000e640008040146 */
[----:B-1----:R-:W-:Y:S05]  /*79b0*/  @!P2 BRA `(.L_x_43) ;  /* 0x0000005000fca947 */ /* 0x002fea0003800000 */
.L_x_42:
        /* <DEDUP_REMOVED lines=168> */
.L_x_44:
[----:B------:R-:W-:-:S04]  /*8440*/  ULEA UR6, UR33, UR37, 0x3 ;  /* 0x0000002521067291 */ /* 0x000fc8000f8e183f */
[----:B------:R-:W-:-:S04]  /*8450*/  UIADD3 UR6, UR6, 0x1aa28, URZ ;  /* 0x0001aa2806067890 */ /* 0x000fc8000fffe03f */
[----:B------:R-:W-:-:S09]  /*8460*/  UPRMT UR6, URZ, 0x654, UR6 ;  /* 0x000006543f067896 */ /* 0x000fd20008000006 */
[----:B------:R-:W-:Y:S01]  /*8470*/  SYNCS.ARRIVE.TRANS64.RED.A1T0 RZ, [UR6], RZ ;  /* 0x000000ffffff79a7 */ /* 0x000fe20008100406 */
[----:B------:R-:W-:Y:S05]  /*8480*/  @P1 BRA `(.L_x_45) ;  /* 0x0000000000041947 */ /* 0x000fea0003800000 */
[----:B------:R-:W-:Y:S01]  /*8490*/  BPT.TRAP 0x1 ;  /* 0x000000040000795c */ /* 0x000fe20000300000 */
.L_x_45:
[----:B------:R-:W-:-:S04]  /*84a0*/  UIADD3 UR33, UR33, 0x1, URZ ;  /* 0x0000000121217890 */ /* 0x000fc8000fffe03f */
[----:B------:R-:W-:-:S04]  /*84b0*/  UISETP.NE.AND UP0, UPT, UR33, 0x5, UPT ;  /* 0x000000052100788c */ /* 0x000fc8000bf05270 */
[----:B------:R-:W-:Y:S01]  /*84c0*/  USEL UR33, UR33, URZ, UP0 ;  /* 0x0000003f21217287 */ /* 0x000fe20008000000 */
[----:B------:R-:W-:Y:S11]  /*84d0*/  @!P0 BRA `(.L_x_46) ;  /* 0x0000000000048947 */ /* 0x000ff60003800000 */
[----:B------:R-:W-:Y:S01]  /*84e0*/  BPT.TRAP 0x1 ;  /* 0x000000040000795c */ /* 0x000fe20000300000 */
.L_x_46:
[----:B------:R-:W-:-:S04]  /*84f0*/  ULEA UR6, UR33, UR37, 0x3 ;  /* 0x0000002521067291 */ /* 0x000fc8000f8e183f */
[----:B------:R-:W-:-:S04]  /*8500*/  UIADD3 UR6, UR6, 0x1aa28, URZ ;  /* 0x0001aa2806067890 */ /* 0x000fc8000fffe03f */
[----:B------:R-:W-:-:S09]  /*8510*/  UPRMT UR6, URZ, 0x654, UR6 ;  /* 0x000006543f067896 */ /* 0x000fd20008000006 */
[----:B------:R-:W-:Y:S01]  /*8520*/  SYNCS.ARRIVE.TRANS64.RED.A1T0 RZ, [UR6], RZ ;  /* 0x000000ffffff79a7 */ /* 0x000fe20008100406 */
[----:B------:R-:W-:Y:S05]  /*8530*/  @P1 BRA `(.L_x_47) ;  /* 0x0000000000041947 */ /* 0x000fea0003800000 */
[----:B------:R-:W-:Y:S01]  /*8540*/  BPT.TRAP 0x1 ;  /* 0x000000040000795c */ /* 0x000fe20000300000 */
.L_x_47:
[----:B------:R-:W-:Y:S01]  /*8550*/  UIADD3 UR10, UR10, 0x1, URZ ;  /* 0x000000010a0a7890 */ /* 0x000fe2000fffe03f */
[C---:B------:R-:W-:Y:S01]  /*8560*/  ISETP.GT.AND P2, PT, R8.reuse, 0x1, PT ;  /* 0x000000010800780c */ /* 0x040fe20003f44270 */
[----:B------:R-:W-:Y:S01]  /*8570*/  UIADD3 UR33, UR33, 0x1, URZ ;  /* 0x0000000121217890 */ /* 0x000fe2000fffe03f */
[----:B------:R-:W-:Y:S01]  /*8580*/  IADD3 R8, R8, -0x1, RZ ;  /* 0xffffffff08087810 */ /* 0x000fe20007ffe0ff */
[----:B------:R-:W-:Y:S01]  /*8590*/  UISETP.NE.AND UP1, UPT, UR10, 0x5, UPT ;  /* 0x000000050a00788c */ /* 0x000fe2000bf25270 */
[----:B------:R-:W-:Y:S01]  /*85a0*/  VIADD R7, R7, 0x40 ;  /* 0x0000004007077836 */ /* 0x000fe20000000000 */
[----:B------:R-:W-:Y:S01]  /*85b0*/  UISETP.NE.AND UP0, UPT, UR33, 0x5, UPT ;  /* 0x000000052100788c */ /* 0x000fe2000bf05270 */
[----:B-1----:R-:W-:Y:S01]  /*85c0*/  MOV R9, R4 ;  /* 0x0000000400097202 */ /* 0x002fe20000000f00 */
[----:B------:R-:W-:Y:S01]  /*85d0*/  USEL UR6, URZ, 0x1, UP1 ;  /* 0x000000013f067887 */ /* 0x000fe20008800000 */
[----:B------:R-:W-:Y:S01]  /*85e0*/  IMAD.MOV.U32 R0, RZ, RZ, R5 ;  /* 0x000000ffff007224 */ /* 0x000fe200078e0005 */
[----:B------:R-:W-:-:S02]  /*85f0*/  USEL UR33, UR33, URZ, UP0 ;  /* 0x0000003f21217287 */ /* 0x000fc40008000000 */
[----:B------:R-:W-:Y:S02]  /*8600*/  USEL UR54, UR10, URZ, UP1 ;  /* 0x0000003f0a367287 */ /* 0x000fe40008800000 */
[----:B------:R-:W-:Y:S01]  /*8610*/  LOP3.LUT R22, R22, UR6, RZ, 0x3c, !PT ;  /* 0x0000000616167c12 */ /* 0x000fe2000f8e3cff */
[----:B------:R-:W-:Y:S09]  /*8620*/  @P2 BRA `(.L_x_48) ;  /* 0xffffffd400b82947 */ /* 0x000ff2000383ffff */
.L_x_37:
[----:B------:R-:W-:-:S04]  /*8630*/  ULOP3.LUT UR4, UR47, 0x1, URZ, 0xfc, !UPT ;  /* 0x000000012f047892 */ /* 0x000fc8000f8efc3f */
[----:B------:R-:W-:-:S06]  /*8640*/  UISETP.NE.AND UP0, UPT, UR4, 0x3, UPT ;  /* 0x000000030400788c */ /* 0x000fcc000bf05270 */
[----:B------:R-:W-:-:S13]  /*8650*/  PLOP3.LUT P2, PT, PT, PT, UP0, 0x80, 0x0 ;  /* 0x000000000000781c */ /* 0x000fda0003f4f008 */
[----:B------:R-:W-:Y:S05]  /*8660*/  @!P2 BRA `(.L_x_49) ;  /* 0x000000000004a947 */ /* 0x000fea0003800000 */
[----:B------:R-:W-:Y:S01]  /*8670*/  BPT.TRAP 0x1 ;  /* 0x000000040000795c */ /* 0x000fe20000300000 */
.L_x_49:
[----:B------:R-:W-:Y:S02]  /*8680*/  UISETP.GT.U32.AND UP0, UPT, UR47, 0x1, UPT ;  /* 0x000000012f00788c */ /* 0x000fe4000bf04070 */
[----:B------:R-:W-:-:S04]  /*8690*/  ULEA UR4, UR44, UR37, 0x3 ;  /* 0x000000252c047291 */ /* 0x000fc8000f8e183f */
[----:B------:R-:W-:Y:S01]  /*86a0*/  UIADD3 UR4, UR4, 0x1aa60, URZ ;  /* 0x0001aa6004047890 */ /* 0x000fe2000fffe03f */
[----:B------:R-:W-:-:S03]  /*86b0*/  PLOP3.LUT P2, PT, PT, PT, UP0, 0x80, 0x0 ;  /* 0x000000000000781c */ /* 0x000fc60003f4f008 */
[----:B------:R-:W-:-:S09]  /*86c0*/  UPRMT UR4, URZ, 0x654, UR4 ;  /* 0x000006543f047896 */ /* 0x000fd20008000004 */
[----:B------:R-:W-:Y:S01]  /*86d0*/  SYNCS.ARRIVE.TRANS64.RED.A1T0 RZ, [UR4], RZ ;  /* 0x000000ffffff79a7 */ /* 0x000fe20008100404 */
[----:B------:R-:W-:Y:S05]  /*86e0*/  @P2 BRA `(.L_x_50) ;  /* 0x0000000000042947 */ /* 0x000fea0003800000 */
[----:B------:R-:W-:Y:S01]  /*86f0*/  BPT.TRAP 0x1 ;  /* 0x000000040000795c */ /* 0x000fe20000300000 */
.L_x_50:
[----:B------:R-:W-:Y:S05]  /*8700*/  @!P0 BRA `(.L_x_51) ;  /* 0x0000000000048947 */ /* 0x000fea0003800000 */
[----:B------:R-:W-:Y:S01]  /*8710*/  BPT.TRAP 0x1 ;  /* 0x000000040000795c */ /* 0x000fe20000300000 */
.L_x_51:
[----:B------:R-:W-:-:S04]  /*8720*/  ULEA UR33, UR33, UR37, 0x3 ;  /* 0x0000002521217291 */ /* 0x000fc8000f8e183f */
[----:B------:R-:W-:-:S04]  /*8730*/  UIADD3 UR33, UR33, 0x1aa28, URZ ;  /* 0x0001aa2821217890 */ /* 0x000fc8000fffe03f */
[----:B------:R-:W-:-:S09]  /*8740*/  UPRMT UR33, URZ, 0x654, UR33 ;  /* 0x000006543f217896 */ /* 0x000fd20008000021 */
[----:B------:R-:W-:Y:S01]  /*8750*/  SYNCS.ARRIVE.TRANS64.RED.A1T0 RZ, [UR33], RZ ;  /* 0x000000ffffff79a7 */ /* 0x000fe20008100421 */
[----:B------:R-:W-:Y:S05]  /*8760*/  @P1 BRA `(.L_x_52) ;  /* 0x0000000000041947 */ /* 0x000fea0003800000 */
[----:B------:R-:W-:Y:S01]  /*8770*/  BPT.TRAP 0x1 ;  /* 0x000000040000795c */ /* 0x000fe20000300000 */
.L_x_52:
[----:B------:R-:W1:Y:S01]  /*8780*/  SHFL.BFLY PT, R0, R3, 0x1, 0x1f ;  /* 0x0c201f0003007f89 */ /* 0x000e6200000e0000 */
[----:B------:R-:W-:Y:S01]  /*8790*/  BSSY B0, `(.L_x_53) ;  /* 0x0000023000007945 */ /* 0x000fe20003800000 */
[----:B------:R-:W-:Y:S02]  /*87a0*/  IMAD.MOV.U32 R10, RZ, RZ, 0x3f800000 ;  /* 0x3f800000ff0a7424 */ /* 0x000fe400078e00ff */
[----:B------:R-:W2:Y:S01]  /*87b0*/  SHFL.BFLY PT, R7, R6, 0x1, 0x1f ;  /* 0x0c201f0006077f89 */ /* 0x000ea200000e0000 */
[----:B------:R-:W-:Y:S02]  /*87c0*/  IMAD.MOV.U32 R11, RZ, RZ, 0x7f800000 ;  /* 0x7f800000ff0b7424 */ /* 0x000fe400078e00ff */
[----:B-1----:R-:W-:Y:S01]  /*87d0*/  FADD R0, R0, R3 ;  /* 0x0000000300007221 */ /* 0x002fe20000000000 */
[----:B--2---:R-:W-:-:S04]  /*87e0*/  FADD R15, R7, R6 ;  /* 0x00000006070f7221 */ /* 0x004fc80000000000 */
[----:B------:R-:W1:Y:S01]  /*87f0*/  SHFL.BFLY PT, R9, R0, 0x2, 0x1f ;  /* 0x0c401f0000097f89 */ /* 0x000e6200000e0000 */
[----:B------:R-:W-:-:S03]  /*8800*/  MOV R7, 0x3f800000 ;  /* 0x3f80000000077802 */ /* 0x000fc60000000f00 */
[----:B------:R-:W2:Y:S01]  /*8810*/  SHFL.BFLY PT, R20, R15, 0x2, 0x1f ;  /* 0x0c401f000f147f89 */ /* 0x000ea200000e0000 */
[C---:B-1----:R-:W-:Y:S01]  /*8820*/  FSETP.NE.AND P0, PT, R0.reuse, -R9, PT ;  /* 0x800000090000720b */ /* 0x042fe20003f05000 */
[----:B------:R-:W-:Y:S01]  /*8830*/  FADD R3, R0, R9 ;  /* 0x0000000900037221 */ /* 0x000fe20000000000 */
[----:B------:R-:W-:Y:S01]  /*8840*/  MOV R9, 0x7f800000 ;  /* 0x7f80000000097802 */ /* 0x000fe20000000f00 */
[----:B--2---:R-:W-:-:S10]  /*8850*/  FADD R8, R15, R20 ;  /* 0x000000140f087221 */ /* 0x004fd40000000000 */
[----:B------:R-:W-:Y:S05]  /*8860*/  @!P0 BRA `(.L_x_54) ;  /* 0x0000000000548947 */ /* 0x000fea0003800000 */
[----:B------:R-:W-:Y:S01]  /*8870*/  IADD3 R0, R3, 0x1800000, RZ ;  /* 0x0180000003007810 */ /* 0x000fe20007ffe0ff */
[----:B------:R-:W-:Y:S03]  /*8880*/  BSSY B1, `(.L_x_55) ;  /* 0x000000c000017945 */ /* 0x000fe60003800000 */
[----:B------:R-:W-:-:S04]  /*8890*/  LOP3.LUT R0, R0, 0x7f800000, RZ, 0xc0, !PT ;  /* 0x7f80000000007812 */ /* 0x000fc800078ec0ff */
[----:B------:R-:W-:-:S13]  /*88a0*/  ISETP.GT.U32.AND P0, PT, R0, 0x1ffffff, PT ;  /* 0x01ffffff0000780c */ /* 0x000fda0003f04070 */
[----:B------:R-:W-:Y:S05]  /*88b0*/  @P0 BRA `(.L_x_56) ;  /* 0x0000000000100947 */ /* 0x000fea0003800000 */
[----:B------:R-:W-:-:S07]  /*88c0*/  MOV R14, 0x88e0 ;  /* 0x000088e0000e7802 */ /* 0x000fce0000000f00 */
[----:B------:R-:W-:Y:S05]  /*88d0*/  CALL.REL.NOINC `($__internal_0_$__cuda_sm20_rcp_rn_f32_slowpath) ;  /* 0x0000004800447944 */ /* 0x000fea0003c00000 */
[----:B------:R-:W-:Y:S01]  /*88e0*/  IMAD.MOV.U32 R7, RZ, RZ, R0 ;  /* 0x000000ffff077224 */ /* 0x000fe200078e0000 */
[----:B------:R-:W-:Y:S06]  /*88f0*/  BRA `(.L_x_57) ;  /* 0x0000000000107947 */ /* 0x000fec0003800000 */
.L_x_56:
[----:B------:R-:W1:Y:S02]  /*8900*/  MUFU.RCP R0, R3 ;  /* 0x0000000300007308 */ /* 0x000e640000001000 */
[----:B-1----:R-:W-:-:S04]  /*8910*/  FFMA R6, R3, R0, -1 ;  /* 0xbf80000003067423 */ /* 0x002fc80000000000 */
[----:B------:R-:W-:-:S04]  /*8920*/  FADD.FTZ R7, -R6, -RZ ;  /* 0x800000ff06077221 */ /* 0x000fc80000010100 */
[----:B------:R-:W-:-:S07]  /*8930*/  FFMA R7, R0, R7, R0 ;  /* 0x0000000700077223 */ /* 0x000fce0000000000 */
.L_x_57:
[----:B------:R-:W-:Y:S05]  /*8940*/  BSYNC B1 ;  /* 0x0000000000017941 */ /* 0x000fea0003800000 */
.L_x_55:
[----:B------:R-:W-:Y:S01]  /*8950*/  FSETP.GEU.AND P0, PT, |R3|, 1.175494350822287508e-38, PT ;  /* 0x008000000300780b */ /* 0x000fe20003f0e200 */
[----:B------:R-:W-:-:S12]  /*8960*/  ULDC UR4, c[0x0][0x600] ;  /* 0x0001800000047ab9 */ /* 0x000fd80000000800 */
[----:B------:R-:W-:-:S04]  /*8970*/  @!P0 FMUL R3, R3, 16777216 ;  /* 0x4b80000003038820 */ /* 0x000fc80000400000 */
[----:B------:R-:W1:Y:S02]  /*8980*/  MUFU.LG2 R0, R3 ;  /* 0x0000000300007308 */ /* 0x000e640000000c00 */
[----:B-1----:R-:W-:-:S04]  /*8990*/  @!P0 FADD R0, R0, -24 ;  /* 0xc1c0000000008421 */ /* 0x002fc80000000000 */
[----:B------:R-:W-:-:S04]  /*89a0*/  FMUL R11, R0, 0.69314718246459960938 ;  /* 0x3f317218000b7820 */ /* 0x000fc80000400000 */
[----:B------:R-:W-:-:S07]  /*89b0*/  FFMA R11, R4, UR4, R11 ;  /* 0x00000004040b7c23 */ /* 0x000fce000800000b */
.L_x_54:
[----:B------:R-:W-:Y:S05]  /*89c0*/  BSYNC B0 ;  /* 0x0000000000007941 */ /* 0x000fea0003800000 */
.L_x_53:
[----:B------:R-:W-:Y:S01]  /*89d0*/  FSETP.NE.AND P0, PT, R15, -R20, PT ;  /* 0x800000140f00720b */ /* 0x000fe20003f05000 */
[----:B------:R-:W-:Y:S01]  /*89e0*/  ULDC UR4, c[0x0][0x608] ;  /* 0x0001820000047ab9 */ /* 0x000fe20000000800 */
[----:B------:R-:W-:Y:S01]  /*89f0*/  BSSY B0, `(.L_x_58) ;  /* 0x0000035000007945 */ /* 0x000fe20003800000 */
[----:B------:R-:W-:-:S04]  /*8a00*/  FMUL R7, R7, UR4 ;  /* 0x0000000407077c20 */ /* 0x000fc80008400000 */
        /* <DEDUP_REMOVED lines=28> */
[----:B------:R-:W-:Y:S06]  /*8bd0*/  @!P0 BRA `(.L_x_59) ;  /* 0x0000000000588947 */ /* 0x000fec0003800000 */
[----:B------:R-:W-:Y:S01]  /*8be0*/  IADD3 R0, R8, 0x1800000, RZ ;  /* 0x0180000008007810 */ /* 0x000fe20007ffe0ff */
[----:B------:R-:W-:Y:S03]  /*8bf0*/  BSSY B1, `(.L_x_60) ;  /* 0x000000d000017945 */ /* 0x000fe60003800000 */
[----:B------:R-:W-:-:S04]  /*8c00*/  LOP3.LUT R0, R0, 0x7f800000, RZ, 0xc0, !PT ;  /* 0x7f80000000007812 */ /* 0x000fc800078ec0ff */
[----:B------:R-:W-:-:S13]  /*8c10*/  ISETP.GT.U32.AND P0, PT, R0, 0x1ffffff, PT ;  /* 0x01ffffff0000780c */ /* 0x000fda0003f04070 */
[----:B------:R-:W-:Y:S05]  /*8c20*/  @P0 BRA `(.L_x_61) ;  /* 0x0000000000140947 */ /* 0x000fea0003800000 */
[----:B------:R-:W-:Y:S01]  /*8c30*/  IMAD.MOV.U32 R3, RZ, RZ, R8 ;  /* 0x000000ffff037224 */ /* 0x000fe200078e0008 */
[----:B------:R-:W-:-:S07]  /*8c40*/  MOV R14, 0x8c60 ;  /* 0x00008c60000e7802 */ /* 0x000fce0000000f00 */
[----:B------:R-:W-:Y:S05]  /*8c50*/  CALL.REL.NOINC `($__internal_0_$__cuda_sm20_rcp_rn_f32_slowpath) ;  /* 0x0000004400647944 */ /* 0x000fea0003c00000 */
[----:B------:R-:W-:Y:S01]  /*8c60*/  MOV R10, R0 ;  /* 0x00000000000a7202 */ /* 0x000fe20000000f00 */
[----:B------:R-:W-:Y:S06]  /*8c70*/  BRA `(.L_x_62) ;  /* 0x0000000000107947 */ /* 0x000fec0003800000 */
.L_x_61:
[----:B------:R-:W1:Y:S02]  /*8c80*/  MUFU.RCP R3, R8 ;  /* 0x0000000800037308 */ /* 0x000e640000001000 */
[----:B-1----:R-:W-:-:S04]  /*8c90*/  FFMA R0, R8, R3, -1 ;  /* 0xbf80000008007423 */ /* 0x002fc80000000003 */
[----:B------:R-:W-:-:S04]  /*8ca0*/  FADD.FTZ R0, -R0, -RZ ;  /* 0x800000ff00007221 */ /* 0x000fc80000010100 */
[----:B------:R-:W-:-:S07]  /*8cb0*/  FFMA R10, R3, R0, R3 ;  /* 0x00000000030a7223 */ /* 0x000fce0000000003 */
.L_x_62:
[----:B------:R-:W-:Y:S05]  /*8cc0*/  BSYNC B1 ;  /* 0x0000000000017941 */ /* 0x000fea0003800000 */
.L_x_60:
[----:B------:R-:W-:Y:S01]  /*8cd0*/  FSETP.GEU.AND P0, PT, |R8|, 1.175494350822287508e-38, PT ;  /* 0x008000000800780b */ /* 0x000fe20003f0e200 */
[----:B------:R-:W-:-:S12]  /*8ce0*/  ULDC UR4, c[0x0][0x600] ;  /* 0x0001800000047ab9 */ /* 0x000fd80000000800 */
[----:B------:R-:W-:-:S04]  /*8cf0*/  @!P0 FMUL R8, R8, 16777216 ;  /* 0x4b80000008088820 */ /* 0x000fc80000400000 */
[----:B------:R-:W1:Y:S02]  /*8d00*/  MUFU.LG2 R0, R8 ;  /* 0x0000000800007308 */ /* 0x000e640000000c00 */
[----:B-1----:R-:W-:-:S04]  /*8d10*/  @!P0 FADD R0, R0, -24 ;  /* 0xc1c0000000008421 */ /* 0x002fc80000000000 */
[----:B------:R-:W-:-:S04]  /*8d20*/  FMUL R0, R0, 0.69314718246459960938 ;  /* 0x3f31721800007820 */ /* 0x000fc80000400000 */
[----:B------:R-:W-:-:S07]  /*8d30*/  FFMA R9, R5, UR4, R0 ;  /* 0x0000000405097c23 */ /* 0x000fce0008000000 */
.L_x_59:
[----:B------:R-:W-:Y:S05]  /*8d40*/  BSYNC B0 ;  /* 0x0000000000007941 */ /* 0x000fea0003800000 */
.L_x_58:
[----:B------:R-:W-:Y:S01]  /*8d50*/  SHF.L.U32 R0, R23, 0x1f, RZ ;  /* 0x0000001f17007819 */ /* 0x000fe200000006ff */
[----:B------:R-:W-:Y:S01]  /*8d60*/  UISETP.NE.AND UP0, UPT, UR49, 0x1, UPT ;  /* 0x000000013100788c */ /* 0x000fe2000bf05270 */
[----:B------:R-:W-:Y:S01]  /*8d70*/  LOP3.LUT P0, R24, R2, 0x3, RZ, 0xc0, !PT ;  /* 0x0000000302187812 */ /* 0x000fe2000780c0ff */
[----:B------:R-:W-:Y:S01]  /*8d80*/  UISETP.NE.AND UP1, UPT, UR49, 0x2, UPT ;  /* 0x000000023100788c */ /* 0x000fe2000bf25270 */
[----:B------:R-:W1:Y:S01]  /*8d90*/  SYNCS.PHASECHK.TRANS64.TRYWAIT P1, [UR32+0x8], R0 ;  /* 0x00000800ff0075a7 */ /* 0x000e620008020160 */
[----:B------:R-:W-:Y:S02]  /*8da0*/  ULDC UR4, c[0x0][0x608] ;  /* 0x0001820000047ab9 */ /* 0x000fe40000000800 */
[----:B------:R-:W-:-:S04]  /*8db0*/  FMUL R10, R10, UR4 ;  /* 0x000000040a0a7c20 */ /* 0x000fc80008400000 */
[-C--:B------:R-:W-:Y:S01]  /*8dc0*/  FMUL R106, R106, R10.reuse ;  /* 0x0000000a6a6a7220 */ /* 0x080fe20000400000 */
[----:B------:R-:W-:Y:S01]  /*8dd0*/  @!UP0 ULOP3.LUT UP2, URZ, UR44, 0x2, URZ, 0xc0, !UPT ;  /* 0x000000022c3f8892 */ /* 0x000fe2000f84c03f */
[-C--:B------:R-:W-:Y:S01]  /*8de0*/  FMUL R107, R107, R10.reuse ;  /* 0x0000000a6b6b7220 */ /* 0x080fe20000400000 */
[----:B------:R-:W-:Y:S01]  /*8df0*/  @!UP0 ULOP3.LUT UR44, UR44, 0x1, URZ, 0xc0, !UPT ;  /* 0x000000012c2c8892 */ /* 0x000fe2000f8ec03f */
[-C--:B------:R-:W-:Y:S01]  /*8e00*/  FMUL R110, R110, R10.reuse ;  /* 0x0000000a6e6e7220 */ /* 0x080fe20000400000 */
[----:B------:R-:W-:Y:S01]  /*8e10*/  @!UP0 USEL UR4, URZ, 0x1, UP2 ;  /* 0x000000013f048887 */ /* 0x000fe20009000000 */
[-C--:B------:R-:W-:Y:S01]  /*8e20*/  FMUL R111, R111, R10.reuse ;  /* 0x0000000a6f6f7220 */ /* 0x080fe20000400000 */
[----:B------:R-:W-:Y:S01]  /*8e30*/  @!UP1 UIADD3 UR5, UR44, 0x1, URZ ;  /* 0x000000012c059890 */ /* 0x000fe2000fffe03f */
[-C--:B------:R-:W-:Y:S01]  /*8e40*/  FMUL R98, R98, R10.reuse ;  /* 0x0000000a62627220 */ /* 0x080fe20000400000 */
[----:B------:R-:W-:Y:S01]  /*8e50*/  @!UP0 ULOP3.LUT UR43, UR43, UR4, URZ, 0x3c, !UPT ;  /* 0x000000042b2b8292 */ /* 0x000fe2000f8e3c3f */
[-C--:B------:R-:W-:Y:S01]  /*8e60*/  FMUL R99, R99, R10.reuse ;  /* 0x0000000a63637220 */ /* 0x080fe20000400000 */
[----:B------:R-:W-:Y:S01]  /*8e70*/  @!UP1 UISETP.GT.U32.AND UP2, UPT, UR5, 0x1, UPT ;  /* 0x000000010500988c */ /* 0x000fe2000bf44070 */
[-C--:B------:R-:W-:Y:S01]  /*8e80*/  FMUL R102, R102, R10.reuse ;  /* 0x0000000a66667220 */ /* 0x080fe20000400000 */
[----:B------:R-:W-:Y:S01]  /*8e90*/  @!UP1 ULOP3.LUT UR44, UR44, 0x1, URZ, 0xc, !UPT ;  /* 0x000000012c2c9892 */ /* 0x000fe2000f8e0c3f */
[-C--:B------:R-:W-:Y:S01]  /*8ea0*/  FMUL R103, R103, R10.reuse ;  /* 0x0000000a67677220 */ /* 0x080fe20000400000 */
[----:B------:R-:W-:Y:S01]  /*8eb0*/  @!UP1 USEL UR4, URZ, 0x1, !UP2 ;  /* 0x000000013f049887 */ /* 0x000fe2000d000000 */
[-C--:B------:R-:W-:Y:S01]  /*8ec0*/  FMUL R90, R90, R10.reuse ;  /* 0x0000000a5a5a7220 */ /* 0x080fe20000400000 */
[-C--:B------:R-:W-:Y:S01]  /*8ed0*/  FMUL R91, R91, R10.reuse ;  /* 0x0000000a5b5b7220 */ /* 0x080fe20000400000 */
[-C--:B------:R-:W-:Y:S01]  /*8ee0*/  FMUL R27, R94, R10.reuse ;  /* 0x0000000a5e1b7220 */ /* 0x080fe20000400000 */
[----:B------:R-:W-:Y:S01]  /*8ef0*/  @!UP1 ULOP3.LUT UR43, UR43, UR4, URZ, 0x3c, !UPT ;  /* 0x000000042b2b9292 */ /* 0x000fe2000f8e3c3f */
[-C--:B------:R-:W-:Y:S01]  /*8f00*/  FMUL R95, R95, R10.reuse ;  /* 0x0000000a5f5f7220 */ /* 0x080fe20000400000 */
[-C--:B------:R-:W-:Y:S01]  /*8f10*/  FMUL R29, R82, R10.reuse ;  /* 0x0000000a521d7220 */ /* 0x080fe20000400000 */
[-C--:B------:R-:W-:Y:S01]  /*8f20*/  FMUL R28, R83, R10.reuse ;  /* 0x0000000a531c7220 */ /* 0x080fe20000400000 */
[-C--:B------:R-:W-:Y:S01]  /*8f30*/  FMUL R31, R86, R10.reuse ;  /* 0x0000000a561f7220 */ /* 0x080fe20000400000 */
[----:B------:R-:W-:Y:S01]  /*8f40*/  FMUL R30, R87, R10 ;  /* 0x0000000a571e7220 */ /* 0x000fe20000400000 */
[----:B-1----:R-:W-:Y:S06]  /*8f50*/  @!P1 BRA `(.L_x_63) ;  /* 0x0000003c00ac9947 */ /* 0x002fec0003800000 */
.L_x_138:
[----:B------:R-:W-:Y:S04]  /*8f60*/  BSSY B0, `(.L_x_64) ;  /* 0x000001b000007945 */ /* 0x000fe80003800000 */
[----:B------:R-:W-:Y:S05]  /*8f70*/  @P0 BRA `(.L_x_65) ;  /* 0x0000000000640947 */ /* 0x000fea0003800000 */
[----:B------:R-:W2:Y:S01]  /*8f80*/  LDC R4, c[0x0][0xa10] ;  /* 0x00028400ff047b82 */ /* 0x000ea20000000800 */
[----:B-1----:R-:W-:Y:S01]  /*8f90*/  LOP3.LUT R0, R2, 0x60, RZ, 0xc0, !PT ;  /* 0x0000006002007812 */ /* 0x002fe200078ec0ff */
[----:B------:R-:W-:Y:S01]  /*8fa0*/  IMAD R5, RZ, RZ, -UR41 ;  /* 0x80000029ff057e24 */ /* 0x000fe2000f8e02ff */
[----:B------:R-:W-:Y:S01]  /*8fb0*/  SHF.R.U32.HI R3, RZ, 0x2, R2 ;  /* 0x00000002ff037819 */ /* 0x000fe20000011602 */
[----:B------:R-:W-:Y:S01]  /*8fc0*/  USHF.L.U32 UR4, UR40, 0x6, URZ ;  /* 0x0000000628047899 */ /* 0x000fe2000800063f */
[----:B------:R-:W-:Y:S02]  /*8fd0*/  SHF.R.U32.HI R0, RZ, 0x5, R0 ;  /* 0x00000005ff007819 */ /* 0x000fe40000011600 */
[----:B------:R-:W-:Y:S01]  /*8fe0*/  LOP3.LUT R3, R3, 0x7, RZ, 0xc0, !PT ;  /* 0x0000000703037812 */ /* 0x000fe200078ec0ff */
[----:B------:R-:W1:Y:S01]  /*8ff0*/  LDC.64 R6, c[0x0][0x688] ;  /* 0x0001a200ff067b82 */ /* 0x000e620000000a00 */
[----:B------:R-:W-:-:S04]  /*9000*/  SHF.L.U32 R0, R0, 0x4, RZ ;  /* 0x0000000400007819 */ /* 0x000fc800000006ff */
[----:B------:R-:W-:Y:S01]  /*9010*/  LOP3.LUT R3, R0, 0xfffffff0, R3, 0xe2, !PT ;  /* 0xfffffff000037812 */ /* 0x000fe200078ee203 */
[----:B--2---:R-:W-:-:S04]  /*9020*/  IMAD R5, R4, R5, UR42 ;  /* 0x0000002a04057e24 */ /* 0x004fc8000f8e0205 */
[----:B-1----:R-:W-:Y:S02]  /*9030*/  IMAD R0, R5, R6, UR4 ;  /* 0x0000000405007e24 */ /* 0x002fe4000f8e0206 */
[----:B------:R-:W-:Y:S01]  /*9040*/  VIADD R5, R3, UR4 ;  /* 0x0000000403057c36 */ /* 0x000fe20008000000 */
[----:B------:R-:W-:Y:S01]  /*9050*/  ULDC UR4, c[0x0][0x288] ;  /* 0x0000a20000047ab9 */ /* 0x000fe20000000800 */
[----:B------:R-:W-:-:S03]  /*9060*/  IMAD R0, R7, UR36, R0 ;  /* 0x0000002407007c24 */ /* 0x000fc6000f8e0200 */
[----:B------:R-:W-:Y:S02]  /*9070*/  IADD3 R4, R5, 0x8, RZ ;  /* 0x0000000805047810 */ /* 0x000fe40007ffe0ff */
[----:B------:R-:W-:Y:S02]  /*9080*/  IADD3 R3, P2, R3, R0, RZ ;  /* 0x0000000003037210 */ /* 0x000fe40007f5e0ff */
[----:B------:R-:W-:Y:S02]  /*9090*/  ISETP.GE.U32.AND P0, PT, R5, UR4, PT ;  /* 0x0000000405007c0c */ /* 0x000fe4000bf06070 */
[----:B------:R-:W-:Y:S01]  /*90a0*/  ISETP.GE.U32.AND P1, PT, R4, UR4, PT ;  /* 0x0000000404007c0c */ /* 0x000fe2000bf26070 */
[----:B------:R-:W-:Y:S01]  /*90b0*/  ULDC.64 UR4, c[0x0][0x680] ;  /* 0x0001a00000047ab9 */ /* 0x000fe20000000a00 */
[----:B------:R-:W-:Y:S02]  /*90c0*/  LEA.HI.X.SX32 R0, R0, RZ, 0x1, P2 ;  /* 0x000000ff00007211 */ /* 0x000fe400010f0eff */
[----:B------:R-:W-:-:S04]  /*90d0*/  LEA R4, P2, R3, UR4, 0x2 ;  /* 0x0000000403047c11 */ /* 0x000fc8000f8410ff */
[----:B------:R-:W-:-:S05]  /*90e0*/  LEA.HI.X R5, R3, UR5, R0, 0x2, P2 ;  /* 0x0000000503057c11 */ /* 0x000fca00090f1400 */
[----:B------:R2:W-:Y:S04]  /*90f0*/  @!P0 STG.E desc[UR52][R4.64], R11 ;  /* 0x0000000b04008986 */ /* 0x0005e8000c101934 */
[----:B------:R2:W-:Y:S02]  /*9100*/  @!P1 STG.E desc[UR52][R4.64+0x20], R9 ;  /* 0x0000200904009986 */ /* 0x0005e4000c101934 */
.L_x_65:
[----:B------:R-:W-:Y:S05]  /*9110*/  BSYNC B0 ;  /* 0x0000000000007941 */ /* 0x000fea0003800000 */
.L_x_64:
[----:B------:R-:W-:Y:S01]  /*9120*/  ULDC.64 UR4, c[0x0][0x730] ;  /* 0x0001cc0000047ab9 */ /* 0x000fe20000000a00 */
[-C--:B------:R-:W-:Y:S01]  /*9130*/  FMUL R33, R74, R10.reuse ;  /* 0x0000000a4a217220 */ /* 0x080fe20000400000 */
[----:B------:R-:W-:Y:S01]  /*9140*/  ISETP.NE.U32.AND P0, PT, RZ, UR4, PT ;  /* 0x00000004ff007c0c */ /* 0x000fe2000bf05070 */
[-C--:B------:R-:W-:Y:S01]  /*9150*/  FMUL R32, R75, R10.reuse ;  /* 0x0000000a4b207220 */ /* 0x080fe20000400000 */
[-C--:B------:R-:W-:Y:S01]  /*9160*/  FMUL R35, R78, R10.reuse ;  /* 0x0000000a4e237220 */ /* 0x080fe20000400000 */
[-C--:B------:R-:W-:Y:S01]  /*9170*/  FMUL R34, R79, R10.reuse ;  /* 0x0000000a4f227220 */ /* 0x080fe20000400000 */
[----:B------:R-:W-:Y:S01]  /*9180*/  ISETP.NE.AND.EX P0, PT, RZ, UR5, PT, P0 ;  /* 0x00000005ff007c0c */ /* 0x000fe2000bf05300 */
[-C--:B------:R-:W-:Y:S01]  /*9190*/  FMUL R37, R66, R10.reuse ;  /* 0x0000000a42257220 */ /* 0x080fe20000400000 */
[-C--:B------:R-:W-:Y:S01]  /*91a0*/  FMUL R36, R67, R10.reuse ;  /* 0x0000000a43247220 */ /* 0x080fe20000400000 */
[-C--:B------:R-:W-:Y:S01]  /*91b0*/  FMUL R39, R70, R10.reuse ;  /* 0x0000000a46277220 */ /* 0x080fe20000400000 */
[-C--:B------:R-:W-:Y:S01]  /*91c0*/  FMUL R38, R71, R10.reuse ;  /* 0x0000000a47267220 */ /* 0x080fe20000400000 */
[-C--:B------:R-:W-:Y:S01]  /*91d0*/  FMUL R41, R58, R10.reuse ;  /* 0x0000000a3a297220 */ /* 0x080fe20000400000 */
[-C--:B------:R-:W-:Y:S01]  /*91e0*/  FMUL R40, R59, R10.reuse ;  /* 0x0000000a3b287220 */ /* 0x080fe20000400000 */
[-C--:B------:R-:W-:Y:S01]  /*91f0*/  FMUL R43, R62, R10.reuse ;  /* 0x0000000a3e2b7220 */ /* 0x080fe20000400000 */
[----:B------:R-:W-:-:S05]  /*9200*/  FMUL R42, R63, R10 ;  /* 0x0000000a3f2a7220 */ /* 0x000fca0000400000 */
[----:B------:R-:W-:Y:S05]  /*9210*/  @P0 BRA `(.L_x_66) ;  /* 0x0000000000240947 */ /* 0x000fea0003800000 */
[----:B------:R-:W-:Y:S02]  /*9220*/  ULDC.64 UR4, c[0x0][0x728] ;  /* 0x0001ca0000047ab9 */ /* 0x000fe40000000a00 */
[----:B------:R-:W-:-:S04]  /*9230*/  ISETP.NE.U32.AND P0, PT, RZ, UR4, PT ;  /* 0x00000004ff007c0c */ /* 0x000fc8000bf05070 */
[----:B------:R-:W-:-:S13]  /*9240*/  ISETP.NE.AND.EX P0, PT, RZ, UR5, PT, P0 ;  /* 0x00000005ff007c0c */ /* 0x000fda000bf05300 */
[----:B------:R-:W-:Y:S05]  /*9250*/  @!P0 BRA `(.L_x_67) ;  /* 0x00000000000c8947 */ /* 0x000fea0003800000 */
[----:B--2---:R-:W2:Y:S02]  /*9260*/  LDC.64 R4, c[0x0][0x728] ;  /* 0x0001ca00ff047b82 */ /* 0x004ea40000000a00 */
[----:B--2---:R3:W5:Y:S01]  /*9270*/  LDG.E R19, desc[UR52][R4.64] ;  /* 0x0000003404137981 */ /* 0x004762000c1e1900 */
[----:B------:R-:W-:Y:S05]  /*9280*/  BRA `(.L_x_66) ;  /* 0x0000000000087947 */ /* 0x000fea0003800000 */
.L_x_67:
[----:B------:R-:W-:Y:S02]  /*9290*/  ULDC UR4, c[0x0][0x720] ;  /* 0x0001c80000047ab9 */ /* 0x000fe40000000800 */
[----:B------:R-:W-:-:S07]  /*92a0*/  IMAD.U32 R19, RZ, RZ, UR4 ;  /* 0x00000004ff137e24 */ /* 0x000fce000f8e00ff */
.L_x_66:
[----:B-1----:R-:W-:-:S04]  /*92b0*/  MOV R0, RZ ;  /* 0x000000ff00007202 */ /* 0x002fc80000000f00 */
[----:B------:R-:W-:-:S13]  /*92c0*/  LOP3.LUT P0, RZ, R0, 0x9f, RZ, 0xc0, !PT ;  /* 0x0000009f00ff7812 */ /* 0x000fda000780c0ff */
[----:B------:R-:W-:Y:S05]  /*92d0*/  @!P0 BRA `(.L_x_68) ;  /* 0x0000000000408947 */ /* 0x000fea0003800000 */
[----:B------:R-:W-:Y:S01]  /*92e0*/  MOV R0, 0x0 ;  /* 0x0000000000007802 */ /* 0x000fe20000000f00 */
[----:B------:R-:W-:Y:S01]  /*92f0*/  ULDC.64 UR4, c[0x4][0x70] ;  /* 0x01001c0000047ab9 */ /* 0x000fe20000000a00 */
[----:B------:R-:W-:Y:S01]  /*9300*/  ULDC.64 UR6, c[0x4][0x8] ;  /* 0x0100020000067ab9 */ /* 0x000fe20000000a00 */
[----:B--23--:R-:W-:Y:S01]  /*9310*/  MOV R4, UR4 ;  /* 0x0000000400047c02 */ /* 0x00cfe20008000f00 */
[----:B------:R1:W2:Y:S01]  /*9320*/  LDC.64 R14, c[0x4][R0] ;  /* 0x01000000000e7b82 */ /* 0x0002a20000000a00 */
[----:B------:R-:W-:Y:S01]  /*9330*/  IMAD.U32 R5, RZ, RZ, UR5 ;  /* 0x00000005ff057e24 */ /* 0x000fe2000f8e00ff */
[----:B------:R-:W-:Y:S01]  /*9340*/  ULDC.64 UR4, c[0x4][0x78] ;  /* 0x01001e0000047ab9 */ /* 0x000fe20000000a00 */
[----:B------:R-:W-:Y:S01]  /*9350*/  MOV R10, UR6 ;  /* 0x00000006000a7c02 */ /* 0x000fe20008000f00 */
[----:B------:R-:W-:Y:S01]  /*9360*/  IMAD.U32 R7, RZ, RZ, UR5 ;  /* 0x00000005ff077e24 */ /* 0x000fe2000f8e00ff */
[----:B------:R-:W-:Y:S01]  /*9370*/  MOV R6, UR4 ;  /* 0x0000000400067c02 */ /* 0x000fe20008000f00 */
[----:B------:R-:W-:Y:S01]  /*9380*/  IMAD.U32 R11, RZ, RZ, UR7 ;  /* 0x00000007ff0b7e24 */ /* 0x000fe2000f8e00ff */
[----:B------:R-:W-:Y:S01]  /*9390*/  MOV R8, 0x70 ;  /* 0x0000007000087802 */ /* 0x000fe20000000f00 */
[----:B------:R-:W-:Y:S01]  /*93a0*/  IMAD.MOV.U32 R12, RZ, RZ, 0x1 ;  /* 0x00000001ff0c7424 */ /* 0x000fe200078e00ff */
[----:B-1----:R-:W-:-:S07]  /*93b0*/  MOV R13, RZ ;  /* 0x000000ff000d7202 */ /* 0x002fce0000000f00 */
[----:B------:R-:W-:-:S07]  /*93c0*/  LEPC R20, `(.L_x_68) ;  /* 0x000000001014794e */ /* 0x000fce0000000000 */
[----:B--2--5:R-:W-:Y:S05]  /*93d0*/  CALL.ABS.NOINC R14 ;  /* 0x000000000e007343 */ /* 0x024fea0003c00000 */
.L_x_68:
[----:B------:R-:W-:Y:S01]  /*93e0*/  MOV R0, UR49 ;  /* 0x0000003100007c02 */ /* 0x000fe20008000f00 */
[----:B------:R-:W-:-:S04]  /*93f0*/  IMAD.U32 R25, RZ, RZ, UR37 ;  /* 0x00000025ff197e24 */ /* 0x000fc8000f8e00ff */
[----:B------:R-:W-:-:S04]  /*9400*/  IMAD R25, R0, 0x1100, R25 ;  /* 0x0000110000197824 */ /* 0x000fc800078e0219 */
[----:B------:R-:W-:-:S05]  /*9410*/  VIADD R26, R25, 0x17700 ;  /* 0x00017700191a7836 */ /* 0x000fca0000000000 */
        /* <DEDUP_REMOVED lines=18> */
.L_x_69:
[C---:B------:R-:W-:Y:S01]  /*9540*/  SHF.L.U32 R0, R2.reuse, 0x3, RZ ;  /* 0x0000000302007819 */ /* 0x040fe200000006ff */
[----:B------:R-:W-:Y:S01]  /*9550*/  ULDC.64 UR4, c[0x0][0x730] ;  /* 0x0001cc0000047ab9 */ /* 0x000fe20000000a00 */
[----:B--23--:R-:W-:Y:S01]  /*9560*/  IMAD.SHL.U32 R4, R2, 0x10, RZ ;  /* 0x0000001002047824 */ /* 0x00cfe200078e00ff */
[----:B------:R-:W-:Y:S01]  /*9570*/  ISETP.NE.U32.AND P0, PT, RZ, UR4, PT ;  /* 0x00000004ff007c0c */ /* 0x000fe2000bf05070 */
[----:B------:R-:W-:Y:S01]  /*9580*/  ULDC UR4, c[0x0][0x720] ;  /* 0x0001c80000047ab9 */ /* 0x000fe20000000800 */
[----:B------:R-:W-:Y:S02]  /*9590*/  LOP3.LUT R3, R0, 0x300, RZ, 0xc0, !PT ;  /* 0x0000030000037812 */ /* 0x000fe400078ec0ff */
[----:B------:R-:W-:Y:S02]  /*95a0*/  LOP3.LUT R0, R2, 0x7f, RZ, 0xc0, !PT ;  /* 0x0000007f02007812 */ /* 0x000fe400078ec0ff */
[----:B------:R-:W-:Y:S02]  /*95b0*/  SHF.R.U32.HI R6, RZ, 0x1, R2 ;  /* 0x00000001ff067819 */ /* 0x000fe40000011602 */
[----:B------:R-:W-:Y:S01]  /*95c0*/  LOP3.LUT R5, R4, 0x40, RZ, 0xc0, !PT ;  /* 0x0000004004057812 */ /* 0x000fe200078ec0ff */
[----:B------:R-:W-:Y:S01]  /*95d0*/  VIADD R0, R0, 0x1f ;  /* 0x0000001f00007836 */ /* 0x000fe20000000000 */
[----:B------:R-:W-:-:S02]  /*95e0*/  ISETP.NE.AND.EX P0, PT, RZ, UR5, PT, P0 ;  /* 0x00000005ff007c0c */ /* 0x000fc4000bf05300 */
[----:B------:R-:W-:Y:S01]  /*95f0*/  LOP3.LUT R5, R5, 0x8, R6, 0xf8, !PT ;  /* 0x0000000805057812 */ /* 0x000fe200078ef806 */
[----:B------:R-:W-:Y:S01]  /*9600*/  IMAD.SHL.U32 R6, R2, 0x2, RZ ;  /* 0x0000000202067824 */ /* 0x000fe200078e00ff */
[----:B-----5:R-:W-:Y:S02]  /*9610*/  FSEL R44, R19, UR4, !P0 ;  /* 0x00000004132c7c08 */ /* 0x020fe4000c000000 */
[----:B------:R-:W-:Y:S02]  /*9620*/  ISETP.GT.U32.AND P0, PT, R0, 0x3e, PT ;  /* 0x0000003e0000780c */ /* 0x000fe40003f04070 */
[----:B------:R-:W-:Y:S01]  /*9630*/  LEA R3, R24, R3, 0x4 ;  /* 0x0000000318037211 */ /* 0x000fe200078e20ff */
[-C--:B------:R-:W-:Y:S01]  /*9640*/  FMUL R7, R109, R44.reuse ;  /* 0x0000002c6d077220 */ /* 0x080fe20000400000 */
[----:B------:R-:W-:Y:S01]  /*9650*/  LOP3.LUT R5, R5, 0x8, R6, 0x78, !PT ;  /* 0x0000000805057812 */ /* 0x000fe200078e7806 */
[-C--:B------:R-:W-:Y:S01]  /*9660*/  FMUL R6, R108, R44.reuse ;  /* 0x0000002c6c067220 */ /* 0x080fe20000400000 */
[----:B------:R-:W-:Y:S01]  /*9670*/  LOP3.LUT R4, R4, 0x80, RZ, 0xc0, !PT ;  /* 0x0000008004047812 */ /* 0x000fe200078ec0ff */
[-C--:B------:R-:W-:Y:S01]  /*9680*/  FMUL R0, R107, R44.reuse ;  /* 0x0000002c6b007220 */ /* 0x080fe20000400000 */
[-C--:B------:R-:W-:Y:S01]  /*9690*/  FMUL R8, R110, R44.reuse ;  /* 0x0000002c6e087220 */ /* 0x080fe20000400000 */
[-C--:B------:R-:W-:Y:S01]  /*96a0*/  FMUL R9, R111, R44.reuse ;  /* 0x0000002c6f097220 */ /* 0x080fe20000400000 */
[----:B------:R-:W-:Y:S01]  /*96b0*/  IADD3 R10, R5, R3, R4 ;  /* 0x00000003050a7210 */ /* 0x000fe20007ffe004 */
[-C--:B------:R-:W-:Y:S01]  /*96c0*/  FMUL R4, R104, R44.reuse ;  /* 0x0000002c68047220 */ /* 0x080fe20000400000 */
[-C--:B------:R-:W-:Y:S01]  /*96d0*/  FMUL R3, R105, R44.reuse ;  /* 0x0000002c69037220 */ /* 0x080fe20000400000 */
[----:B------:R-:W-:Y:S01]  /*96e0*/  FMUL R5, R106, R44 ;  /* 0x0000002c6a057220 */ /* 0x000fe20000400000 */
[----:B------:R-:W-:Y:S01]  /*96f0*/  F2FP.F16.F32.PACK_AB R6, R7, R6 ;  /* 0x000000060706723e */ /* 0x000fe200000000ff */
[----:B------:R-:W-:Y:S01]  /*9700*/  FMUL R11, R97, R44 ;  /* 0x0000002c610b7220 */ /* 0x000fe20000400000 */
[----:B------:R-:W-:Y:S01]  /*9710*/  LEA R26, R10, R26, 0x1 ;  /* 0x0000001a0a1a7211 */ /* 0x000fe200078e08ff */
        /* <DEDUP_REMOVED lines=48> */
[----:B------:R-:W-:Y:S01]  /*9a20*/  IMAD R10, R10, 0x2, R25 ;  /* 0x000000020a0a7824 */ /* 0x000fe200078e0219 */
[----:B------:R-:W-:-:S02]  /*9a30*/  F2FP.F16.F32.PACK_AB R5, R0, R5 ;  /* 0x000000050005723e */ /* 0x000fc400000000ff */
[----:B------:R-:W-:Y:S01]  /*9a40*/  F2FP.F16.F32.PACK_AB R7, R9, R8 ;  /* 0x000000080907723e */ /* 0x000fe200000000ff */
[----:B------:R-:W-:Y:S06]  /*9a50*/  @P0 BRA `(.L_x_70) ;  /* 0x0000000000040947 */ /* 0x000fec0003800000 */
[----:B------:R-:W-:-:S04]  /*9a60*/  DEPBAR.LE SB0, 0x1 ;  /* 0x000080400000791a */ /* 0x000fc80000000000 */
.L_x_70:
[----:B------:R-:W-:Y:S05]  /*9a70*/  WARPSYNC.ALL ;  /* 0x0000000000007948 */ /* 0x000fea0003800000 */
[----:B------:R-:W-:Y:S01]  /*9a80*/  BAR.SYNC.DEFER_BLOCKING 0x1, 0x80 ;  /* 0x0042000000007b1d */ /* 0x000fe20000010000 */
[----:B------:R-:W-:Y:S02]  /*9a90*/  F2FP.F16.F32.PACK_AB R96, R11, R96 ;  /* 0x000000600b60723e */ /* 0x000fe400000000ff */
[----:B------:R-:W-:Y:S02]  /*9aa0*/  F2FP.F16.F32.PACK_AB R97, R12, R13 ;  /* 0x0000000d0c61723e */ /* 0x000fe400000000ff */
[----:B------:R-:W-:Y:S01]  /*9ab0*/  F2FP.F16.F32.PACK_AB R98, R101, R100 ;  /* 0x000000646562723e */ /* 0x000fe200000000ff */
[----:B------:R-:W-:Y:S01]  /*9ac0*/  BSSY B0, `(.L_x_71) ;  /* 0x0000017000007945 */ /* 0x000fe20003800000 */
[----:B------:R-:W-:Y:S01]  /*9ad0*/  F2FP.F16.F32.PACK_AB R99, R14, R15 ;  /* 0x0000000f0e63723e */ /* 0x000fe200000000ff */
[----:B------:R1:W-:Y:S01]  /*9ae0*/  STSM.16.M88.4 [R10+0x17700], R4 ;  /* 0x017700040a007844 */ /* 0x0003e20000000200 */
[----:B------:R-:W-:Y:S01]  /*9af0*/  @!PT LDS RZ, [RZ] ;  /* 0x00000000fffff984 */ /* 0x000fe20000000800 */
[----:B------:R-:W-:Y:S01]  /*9b00*/  @!PT LDS RZ, [RZ] ;  /* 0x00000000fffff984 */ /* 0x000fe20000000800 */
[----:B------:R-:W-:Y:S01]  /*9b10*/  @!PT LDS RZ, [RZ] ;  /* 0x00000000fffff984 */ /* 0x000fe20000000800 */
[----:B------:R-:W-:Y:S01]  /*9b20*/  @!PT LDS RZ, [RZ] ;  /* 0x00000000fffff984 */ /* 0x000fe20000000800 */
[----:B------:R2:W-:Y:S06]  /*9b30*/  MEMBAR.ALL.CTA ;  /* 0x0000000000007992 */ /* 0x0005ec0000008000 */
[----:B--2---:R-:W2:Y:S02]  /*9b40*/  FENCE.VIEW.ASYNC.S ;  /* 0x00000000000073c6 */ /* 0x004ea40000000000 */
[----:B--2---:R-:W-:Y:S06]  /*9b50*/  BAR.SYNC.DEFER_BLOCKING 0x1, 0x80 ;  /* 0x0042000000007b1d */ /* 0x004fec0000010000 */
[----:B------:R-:W-:Y:S05]  /*9b60*/  @P0 BRA `(.L_x_72) ;  /* 0x0000000000300947 */ /* 0x000fea0003800000 */
[----:B------:R-:W-:Y:S01]  /*9b70*/  R2UR UR32, R25 ;  /* 0x00000000192072ca */ /* 0x000fe200000e0000 */
[----:B------:R-:W-:Y:S02]  /*9b80*/  UIADD3 UR35, -UR41, URZ, URZ ;  /* 0x0000003f29237290 */ /* 0x000fe4000fffe13f */
[----:B------:R-:W-:Y:S01]  /*9b90*/  UIADD3 UR6, UP0, UR50, 0x670, URZ ;  /* 0x0000067032067890 */ /* 0x000fe2000ff1e03f */
[----:B------:R-:W-:Y:S01]  /*9ba0*/  ULDC UR4, c[0x0][0xa10] ;  /* 0x0002840000047ab9 */ /* 0x000fe20000000800 */
[----:B------:R-:W-:Y:S02]  /*9bb0*/  USHF.L.U32 UR34, UR40, 0x6, URZ ;  /* 0x0000000628227899 */ /* 0x000fe4000800063f */
[----:B------:R-:W-:Y:S02]  /*9bc0*/  UIMAD UR35, UR4, UR35, UR42 ;  /* 0x00000023042372a4 */ /* 0x000fe4000f8e022a */
[----:B------:R-:W-:Y:S01]  /*9bd0*/  UIADD3.X UR7, URZ, UR51, URZ, UP0, !UPT ;  /* 0x000000333f077290 */ /* 0x000fe200087fe43f */
[----:B------:R-:W-:-:S03]  /*9be0*/  UMOV UR33, URZ ;  /* 0x0000003f00217c82 */ /* 0x000fc60008000000 */
[----:B------:R-:W-:-:S09]  /*9bf0*/  UIADD3 UR32, UR32, 0x17700, URZ ;  /* 0x0001770020207890 */ /* 0x000fd2000fffe03f */
[----:B------:R2:W-:Y:S01]  /*9c00*/  UTMASTG.4D [UR32], [UR6] ;  /* 0x00000020060073b5 */ /* 0x0005e20008018000 */
[----:B------:R0:W-:Y:S01]  /*9c10*/  UTMACMDFLUSH ;  /* 0x00000000000079b7 */ /* 0x0001e20000000000 */
[----:B--2---:R-:W-:-:S04]  /*9c20*/  DEPBAR.LE SB0, 0x1 ;  /* 0x000080400000791a */ /* 0x004fc80000000000 */
.L_x_72:
[----:B------:R-:W-:Y:S05]  /*9c30*/  BSYNC B0 ;  /* 0x0000000000007941 */ /* 0x000fea0003800000 */
.L_x_71:
        /* <DEDUP_REMOVED lines=12> */
[----:B---3--:R-:W3:Y:S02]  /*9d00*/  FENCE.VIEW.ASYNC.S ;  /* 0x00000000000073c6 */ /* 0x008ee40000000000 */
[----:B---3--:R-:W-:Y:S06]  /*9d10*/  BAR.SYNC.DEFER_BLOCKING 0x1, 0x80 ;  /* 0x0042000000007b1d */ /* 0x008fec0000010000 */
        /* <DEDUP_REMOVED lines=8> */
[----:B------:R-:W-:-:S03]  /*9da0*/  UMOV UR33, 0x10 ;  /* 0x0000001000217882 */ /* 0x000fc60000000000 */
[----:B------:R-:W-:-:S09]  /*9db0*/  UIADD3 UR32, UR32, 0x17f00, URZ ;  /* 0x00017f0020207890 */ /* 0x000fd2000fffe03f */
[----:B------:R3:W-:Y:S01]  /*9dc0*/  UTMASTG.4D [UR32], [UR6] ;  /* 0x00000020060073b5 */ /* 0x0007e20008018000 */
[----:B------:R0:W-:Y:S01]  /*9dd0*/  UTMACMDFLUSH ;  /* 0x00000000000079b7 */ /* 0x0001e20000000000 */
[----:B---3--:R-:W-:-:S04]  /*9de0*/  DEPBAR.LE SB0, 0x1 ;  /* 0x000080400000791a */ /* 0x008fc80000000000 */
.L_x_74:
[----:B------:R-:W-:Y:S05]  /*9df0*/  BSYNC B0 ;  /* 0x0000000000007941 */ /* 0x000fea0003800000 */
.L_x_73:
[----:B------:R-:W-:Y:S01]  /*9e00*/  BAR.SYNC.DEFER_BLOCKING 0x1, 0x80 ;  /* 0x0042000000007b1d */ /* 0x000fe20000010000 */
[----:B------:R-:W-:Y:S02]  /*9e10*/  F2FP.F16.F32.PACK_AB R80, R81, R80 ;  /* 0x000000505150723e */ /* 0x000fe400000000ff */
[----:B------:R-:W-:Y:S02]  /*9e20*/  F2FP.F16.F32.PACK_AB R81, R28, R29 ;  /* 0x0000001d1c51723e */ /* 0x000fe400000000ff */
[----:B------:R-:W-:Y:S01]  /*9e30*/  F2FP.F16.F32.PACK_AB R82, R85, R84 ;  /* 0x000000545552723e */ /* 0x000fe200000000ff */
[----:B------:R-:W-:Y:S01]  /*9e40*/  BSSY B0, `(.L_x_75) ;  /* 0x0000018000007945 */ /* 0x000fe20003800000 */
[----:B------:R-:W-:Y:S01]  /*9e50*/  F2FP.F16.F32.PACK_AB R83, R30, R31 ;  /* 0x0000001f1e53723e */ /* 0x000fe200000000ff */
[----:B------:R3:W-:Y:S01]  /*9e60*/  STSM.16.M88.4 [R26], R88 ;  /* 0x000000581a007844 */ /* 0x0007e20000000200 */
[----:B------:R-:W-:Y:S01]  /*9e70*/  @!PT LDS RZ, [RZ] ;  /* 0x00000000fffff984 */ /* 0x000fe20000000800 */
[----:B------:R-:W-:Y:S01]  /*9e80*/  @!PT LDS RZ, [RZ] ;  /* 0x00000000fffff984 */ /* 0x000fe20000000800 */
[----:B------:R-:W-:Y:S01]  /*9e90*/  @!PT LDS RZ, [RZ] ;  /* 0x00000000fffff984 */ /* 0x000fe20000000800 */
[----:B------:R-:W-:Y:S01]  /*9ea0*/  @!PT LDS RZ, [RZ] ;  /* 0x00000000fffff984 */ /* 0x000fe20000000800 */
[----:B------:R4:W-:Y:S06]  /*9eb0*/  MEMBAR.ALL.CTA ;  /* 0x0000000000007992 */ /* 0x0009ec0000008000 */
[----:B----4-:R-:W4:Y:S02]  /*9ec0*/  FENCE.VIEW.ASYNC.S ;  /* 0x00000000000073c6 */ /* 0x010f240000000000 */
[----:B----4-:R-:W-:Y:S06]  /*9ed0*/  BAR.SYNC.DEFER_BLOCKING 0x1, 0x80 ;  /* 0x0042000000007b1d */ /* 0x010fec0000010000 */
        /* <DEDUP_REMOVED lines=9> */
[----:B------:R-:W-:Y:S01]  /*9f70*/  UIADD3 UR8, UR8, 0x17700, URZ ;  /* 0x0001770008087890 */ /* 0x000fe2000fffe03f */
[----:B------:R-:W-:-:S08]  /*9f80*/  UMOV UR12, UR36 ;  /* 0x00000024000c7c82 */ /* 0x000fd00008000000 */
[----:B------:R4:W-:Y:S01]  /*9f90*/  UTMASTG.4D [UR8], [UR6] ;  /* 0x00000008060073b5 */ /* 0x0009e20008018000 */
[----:B------:R0:W-:Y:S01]  /*9fa0*/  UTMACMDFLUSH ;  /* 0x00000000000079b7 */ /* 0x0001e20000000000 */
[----:B----4-:R-:W-:-:S04]  /*9fb0*/  DEPBAR.LE SB0, 0x1 ;  /* 0x000080400000791a */ /* 0x010fc80000000000 */
.L_x_76:
[----:B------:R-:W-:Y:S05]  /*9fc0*/  BSYNC B0 ;  /* 0x0000000000007941 */ /* 0x000fea0003800000 */
.L_x_75:
        /* <DEDUP_REMOVED lines=12> */
[----:B-----5:R-:W5:Y:S02]  /*a090*/  FENCE.VIEW.ASYNC.S ;  /* 0x00000000000073c6 */ /* 0x020f640000000000 */
[----:B-----5:R-:W-:Y:S06]  /*a0a0*/  BAR.SYNC.DEFER_BLOCKING 0x1, 0x80 ;  /* 0x0042000000007b1d */ /* 0x020fec0000010000 */
        /* <DEDUP_REMOVED lines=13> */
[----:B-1----:R-:W-:-:S04]  /*a180*/  DEPBAR.LE SB0, 0x1 ;  /* 0x000080400000791a */ /* 0x002fc80000000000 */
.L_x_78:
[----:B------:R-:W-:Y:S05]  /*a190*/  BSYNC B0 ;  /* 0x0000000000007941 */ /* 0x000fea0003800000 */
.L_x_77:
        /* <DEDUP_REMOVED lines=28> */
.L_x_80:
[----:B------:R-:W-:Y:S05]  /*a360*/  BSYNC B0 ;  /* 0x0000000000007941 */ /* 0x000fea0003800000 */
.L_x_79:
        /* <DEDUP_REMOVED lines=28> */
.L_x_82:
[----:B------:R-:W-:Y:S05]  /*a530*/  BSYNC B0 ;  /* 0x0000000000007941 */ /* 0x000fea0003800000 */
.L_x_81:
[----:B------:R-:W-:Y:S06]  /*a540*/  BAR.SYNC.DEFER_BLOCKING 0x1, 0x80 ;  /* 0x0042000000007b1d */ /* 0x000fec0000010000 */
[----:B------:R-:W-:Y:S01]  /*a550*/  BSSY B0, `(.L_x_83) ;  /* 0x0000016000007945 */ /* 0x000fe20003800000 */
        /* <DEDUP_REMOVED lines=19> */
[----:B------:R1:W-:Y:S02]  /*a690*/  UTMASTG.4D [UR8], [UR6] ;  /* 0x00000008060073b5 */ /* 0x0003e40008018000 */
[----:B-1----:R0:W-:Y:S02]  /*a6a0*/  UTMACMDFLUSH ;  /* 0x00000000000079b7 */ /* 0x0021e40000000000 */
.L_x_84:
[----:B------:R-:W-:Y:S05]  /*a6b0*/  BSYNC B0 ;  /* 0x0000000000007941 */ /* 0x000fea0003800000 */
.L_x_83:
[----:B------:R-:W-:Y:S01]  /*a6c0*/  ULEA UR4, UR49, 0xfffffff8, 0x3 ;  /* 0xfffffff831047891 */ /* 0x000fe2000f8e183f */
[----:B------:R-:W-:-:S04]  /*a6d0*/  DEPBAR.LE SB0, 0x0 ;  /* 0x000080000000791a */ /* 0x000fc80000000000 */
[----:B------:R-:W-:Y:S01]  /*a6e0*/  ULOP3.LUT UR4, UR4, 0x8, URZ, 0xc0, !UPT ;  /* 0x0000000804047892 */ /* 0x000fe2000f8ec03f */
[----:B------:R-:W-:-:S03]  /*a6f0*/  LOP3.LUT R23, R23, 0x1, RZ, 0x3c, !PT ;  /* 0x0000000117177812 */ /* 0x000fc600078e3cff */
[----:B------:R-:W-:-:S06]  /*a700*/  ULOP3.LUT UR4, UR4, 0x18, URZ, 0x3c, !UPT ;  /* 0x0000001804047892 */ /* 0x000fcc000f8e3c3f */
[----:B------:R-:W-:Y:S01]  /*a710*/  MOV R0, UR4 ;  /* 0x0000000400007c02 */ /* 0x000fe20008000f00 */
[----:B------:R-:W-:Y:S02]  /*a720*/  ULDC UR4, c[0x0][0xc] ;  /* 0x0000030000047ab9 */ /* 0x000fe40000000800 */
[----:B------:R-:W-:Y:S01]  /*a730*/  VIADD R17, R17, UR4 ;  /* 0x0000000411117c36 */ /* 0x000fe20008000000 */
[----:B------:R-:W-:Y:S01]  /*a740*/  ULDC UR4, c[0x0][0xa00] ;  /* 0x0002800000047ab9 */ /* 0x000fe20000000800 */
[----:B------:R1:W-:Y:S03]  /*a750*/  SYNCS.ARRIVE.TRANS64.A1T0 RZ, [R0+UR37+0x1aa90], RZ ;  /* 0x01aa90ff00ff79a7 */ /* 0x0003e60008100025 */
[----:B------:R-:W-:-:S13]  /*a760*/  ISETP.GE.AND P0, PT, R17, UR4, PT ;  /* 0x0000000411007c0c */ /* 0x000fda000bf06270 */
[----:B-1----:R-:W-:Y:S05]  /*a770*/  @!P0 BRA `(.L_x_85) ;  /* 0xffffff6400a08947 */ /* 0x002fea000383ffff */
[----:B------:R-:W-:Y:S05]  /*a780*/  EXIT ;  /* 0x000000000000794d */ /* 0x000fea0003800000 */
.L_x_6:
[----:B------:R-:W-:-:S08]  /*a790*/  NOP ;  /* 0x0000000000007918 */ /* 0x000fd00000000000 */
[----:B------:R-:W2:-:S00]  /*a7a0*/  USETMAXREG.DEALLOC.CTAPOOL 0x18 ;  /* 0x00000018000079c8 */ /* 0x000e8000080e0500 */
[----:B------:R-:W-:-:S13]  /*a7b0*/  PLOP3.LUT P3, PT, PT, PT, UP0, 0x80, 0x0 ;  /* 0x000000000000781c */ /* 0x000fda0003f6f008 */
[----:B--2---:R-:W-:Y:S05]  /*a7c0*/  @!P3 BRA `(.L_x_86) ;  /* 0x0000000c0034b947 */ /* 0x004fea0003800000 */
[----:B------:R-:W-:-:S13]  /*a7d0*/  PLOP3.LUT P2, PT, PT, PT, UP1, 0x80, 0x0 ;  /* 0x000000000000781c */ /* 0x000fda0003f4f018 */
[----:B-1----:R-:W-:Y:S05]  /*a7e0*/  @P2 EXIT ;  /* 0x000000000000294d */ /* 0x002fea0003800000 */
[----:B------:R-:W-:Y:S02]  /*a7f0*/  ULDC UR4, c[0x0][0xa00] ;  /* 0x0002800000047ab9 */ /* 0x000fe40000000800 */
[----:B------:R-:W-:-:S13]  /*a800*/  ISETP.GE.AND P2, PT, R17, UR4, PT ;  /* 0x0000000411007c0c */ /* 0x000fda000bf46270 */
[----:B------:R-:W-:Y:S05]  /*a810*/  @P2 EXIT ;  /* 0x000000000000294d */ /* 0x000fea0003800000 */
[----:B------:R-:W-:Y:S01]  /*a820*/  LOP3.LUT P2, RZ, R2, 0x1f, RZ, 0xc0, !PT ;  /* 0x0000001f02ff7812 */ /* 0x000fe2000784c0ff */
[----:B------:R-:W-:Y:S01]  /*a830*/  BSSY B0, `(.L_x_87) ;  /* 0x00000c5000007945 */ /* 0x000fe20003800000 */
[----:B------:R-:W-:Y:S01]  /*a840*/  MOV R4, 0x1 ;  /* 0x0000000100047802 */ /* 0x000fe20000000f00 */
[----:B------:R-:W-:Y:S01]  /*a850*/  IMAD.MOV.U32 R0, RZ, RZ, RZ ;  /* 0x000000ffff007224 */ /* 0x000fe200078e00ff */
[----:B------:R-:W-:Y:S01]  /*a860*/  PLOP3.LUT P0, PT, P2, P0, PT, 0x2a, 0x0 ;  /* 0x000000000000781c */ /* 0x000fe20001700572 */
[----:B------:R-:W-:Y:S01]  /*a870*/  ULOP3.LUT UR24, UR47, 0x2, URZ, 0xfc, !UPT ;  /* 0x000000022f187892 */ /* 0x000fe2000f8efc3f */
[----:B------:R-:W-:Y:S01]  /*a880*/  MOV R5, 0x1 ;  /* 0x0000000100057802 */ /* 0x000fe20000000f00 */
[----:B------:R-:W-:Y:S01]  /*a890*/  ULDC UR25, c[0x0][0xc] ;  /* 0x0000030000197ab9 */ /* 0x000fe20000000800 */
[----:B------:R-:W-:Y:S01]  /*a8a0*/  ULDC.64 UR22, c[0x0][0x198] ;  /* 0x0000660000167ab9 */ /* 0x000fe20000000a00 */
[----:B------:R-:W-:-:S08]  /*a8b0*/  ULDC UR26, c[0x0][0xa00] ;  /* 0x00028000001a7ab9 */ /* 0x000fd00000000800 */
.L_x_102:
[----:B------:R-:W1:Y:S01]  /*a8c0*/  LDC R6, c[0x0][0xa04] ;  /* 0x00028100ff067b82 */ /* 0x000e620000000800 */
[----:B------:R-:W-:Y:S01]  /*a8d0*/  IMAD.MOV.U32 R7, RZ, RZ, R17 ;  /* 0x000000ffff077224 */ /* 0x000fe200078e0011 */
[----:B------:R-:W-:-:S06]  /*a8e0*/  UMOV UR4, 0xffffffff ;  /* 0xffffffff00047882 */ /* 0x000fcc0000000000 */
[----:B------:R-:W2:Y:S08]  /*a8f0*/  LDC R10, c[0x0][0xa10] ;  /* 0x00028400ff0a7b82 */ /* 0x000eb00000000800 */
[----:B------:R-:W3:Y:S01]  /*a900*/  LDC R13, c[0x0][0xa1c] ;  /* 0x00028700ff0d7b82 */ /* 0x000ee20000000800 */
[----:B-1----:R-:W-:Y:S02]  /*a910*/  ISETP.NE.AND P2, PT, R6, 0x1, PT ;  /* 0x000000010600780c */ /* 0x002fe40003f45270 */
[----:B--2---:R-:W-:-:S11]  /*a920*/  ISETP.NE.AND P3, PT, R10, 0x1, PT ;  /* 0x000000010a00780c */ /* 0x004fd60003f65270 */
[----:B------:R-:W1:Y:S01]  /*a930*/  @P2 LDC.64 R8, c[0x0][0xa08] ;  /* 0x00028200ff082b82 */ /* 0x000e620000000a00 */
[----:B---3--:R-:W-:-:S07]  /*a940*/  ISETP.NE.AND P4, PT, R13, 0x1, PT ;  /* 0x000000010d00780c */ /* 0x008fce0003f85270 */
[----:B------:R-:W2:Y:S08]  /*a950*/  @P3 LDC R12, c[0x0][0xa14] ;  /* 0x00028500ff0c3b82 */ /* 0x000eb00000000800 */
[----:B------:R-:W3:Y:S08]  /*a960*/  @P3 LDC R11, c[0x0][0xa18] ;  /* 0x00028600ff0b3b82 */ /* 0x000ef00000000800 */
[----:B------:R-:W4:Y:S01]  /*a970*/  @P4 LDC.64 R2, c[0x0][0xa20] ;  /* 0x00028800ff024b82 */ /* 0x000f220000000a00 */
[----:B-1----:R-:W-:-:S05]  /*a980*/  @P2 IMAD.HI.U32 R8, R17, R8, RZ ;  /* 0x0000000811082227 */ /* 0x002fca00078e00ff */
[----:B------:R-:W-:-:S04]  /*a990*/  @P2 SHF.R.U32.HI R7, RZ, R9, R8 ;  /* 0x00000009ff072219 */ /* 0x000fc80000011608 */
[----:B------:R-:W-:Y:S01]  /*a9a0*/  MOV R9, R7 ;  /* 0x0000000700097202 */ /* 0x000fe20000000f00 */
[----:B--2---:R-:W-:-:S05]  /*a9b0*/  @P3 IMAD.HI.U32 R8, R7, R12, RZ ;  /* 0x0000000c07083227 */ /* 0x004fca00078e00ff */
[----:B---3--:R-:W-:-:S05]  /*a9c0*/  @P3 SHF.R.U32.HI R9, RZ, R11, R8 ;  /* 0x0000000bff093219 */ /* 0x008fca0000011608 */
[----:B----4-:R-:W-:-:S04]  /*a9d0*/  @P4 IMAD.HI.U32 R8, R9, R2, RZ ;  /* 0x0000000209084227 */ /* 0x010fc800078e00ff */
[--C-:B------:R-:W-:Y:S01]  /*a9e0*/  IMAD.MOV.U32 R2, RZ, RZ, R9.reuse ;  /* 0x000000ffff027224 */ /* 0x100fe200078e0009 */
[----:B------:R-:W-:Y:S01]  /*a9f0*/  @P4 SHF.R.U32.HI R2, RZ, R3, R8 ;  /* 0x00000003ff024219 */ /* 0x000fe20000011608 */
[----:B------:R-:W-:-:S03]  /*aa00*/  IMAD.MOV R3, RZ, RZ, -R9 ;  /* 0x000000ffff037224 */ /* 0x000fc600078e0a09 */
[----:B------:R-:W-:Y:S01]  /*aa10*/  IADD3 R2, -R2, RZ, RZ ;  /* 0x000000ff02027210 */ /* 0x000fe20007ffe1ff */
[----:B------:R-:W-:-:S04]  /*aa20*/  IMAD R10, R10, R3, R7 ;  /* 0x000000030a0a7224 */ /* 0x000fc800078e0207 */
[----:B------:R-:W-:Y:S01]  /*aa30*/  IMAD R2, R13, R2, R9 ;  /* 0x000000020d027224 */ /* 0x000fe200078e0209 */
[----:B------:R-:W-:Y:S06]  /*aa40*/  BRA.DIV UR4, `(.L_x_88) ;  /* 0x0000002604087947 */ /* 0x000fec000b800000 */
[----:B------:R-:W-:-:S13]  /*aa50*/  ELECT P6, URZ, PT ;  /* 0x00000000003f782f */ /* 0x000fda00038c0000 */
.L_x_141:
[----:B------:R-:W-:Y:S01]  /*aa60*/  IADD3 R3, -R7, RZ, RZ ;  /* 0x000000ff07037210 */ /* 0x000fe20007ffe1ff */
[----:B------:R-:W-:Y:S04]  /*aa70*/  BSSY B1, `(.L_x_89) ;  /* 0x0000049000017945 */ /* 0x000fe80003800000 */
[----:B------:R-:W-:Y:S01]  /*aa80*/  IMAD R3, R6, R3, R17 ;  /* 0x0000000306037224 */ /* 0x000fe200078e0211 */
[----:B------:R-:W-:-:S03]  /*aa90*/  MOV R6, RZ ;  /* 0x000000ff00067202 */ /* 0x000fc60000000f00 */
[----:B------:R-:W-:Y:S01]  /*aaa0*/  IMAD.SHL.U32 R3, R3, 0x80, RZ ;  /* 0x0000008003037824 */ /* 0x000fe200078e00ff */
[----:B------:R-:W-:Y:S06]  /*aab0*/  @!P6 BRA `(.L_x_90) ;  /* 0x000000040010e947 */ /* 0x000fec0003800000 */
[----:B------:R-:W1:Y:S01]  /*aac0*/  S2R R7, SR_CgaCtaId ;  /* 0x0000000000077919 */ /* 0x000e620000008800 */
[----:B------:R-:W-:-:S04]  /*aad0*/  MOV R6, 0x400 ;  /* 0x0000040000067802 */ /* 0x000fc80000000f00 */
[----:B-1----:R-:W-:Y:S02]  /*aae0*/  LEA R9, R7, R6, 0x18 ;  /* 0x0000000607097211 */ /* 0x002fe400078ec0ff */
[----:B------:R-:W-:-:S03]  /*aaf0*/  SHF.L.U32 R6, R5, 0x1f, RZ ;  /* 0x0000001f05067819 */ /* 0x000fc600000006ff */
[----:B------:R-:W-:-:S04]  /*ab00*/  IMAD R7, R0, 0x8, R9 ;  /* 0x0000000800077824 */ /* 0x000fc800078e0209 */
[----:B------:R-:W1:Y:S02]  /*ab10*/  SYNCS.PHASECHK.TRANS64.TRYWAIT P2, [R7+URZ+0x1aa60], R6 ;  /* 0x01aa6006070075a7 */ /* 0x000e64000804017f */
[----:B-1----:R-:W-:Y:S05]  /*ab20*/  @!P2 BRA `(.L_x_91) ;  /* 0x0000002000f0a947 */ /* 0x002fea0003800000 */
.L_x_142:
[----:B------:R-:W-:Y:S01]  /*ab30*/  UPRMT UR4, UR24, 0x9910, URZ ;  /* 0x0000991018047896 */ /* 0x000fe2000800003f */
[----:B-1----:R-:W-:-:S03]  /*ab40*/  @P1 MOV R6, 0x3800 ;  /* 0x0000380000061802 */ /* 0x002fc60000000f00 */
[----:B------:R-:W-:Y:S01]  /*ab50*/  UISETP.NE.AND UP0, UPT, UR4, 0x2, UPT ;  /* 0x000000020400788c */ /* 0x000fe2000bf05270 */
[----:B------:R1:W-:Y:S05]  /*ab60*/  @P1 SYNCS.ARRIVE.TRANS64 RZ, [R7+URZ+0x1aa50], R6 ;  /* 0x01aa500607ff19a7 */ /* 0x0003ea000800003f */
[----:B------:R-:W-:-:S13]  /*ab70*/  PLOP3.LUT P2, PT, PT, PT, UP0, 0x80, 0x0 ;  /* 0x000000000000781c */ /* 0x000fda0003f4f008 */
[----:B-1----:R-:W-:Y:S05]  /*ab80*/  @P2 BRA `(.L_x_92) ;  /* 0x0000000000042947 */ /* 0x002fea0003800000 */
[----:B------:R-:W-:Y:S01]  /*ab90*/  BPT.TRAP 0x1 ;  /* 0x000000040000795c */ /* 0x000fe20000300000 */
.L_x_92:
[----:B------:R-:W-:Y:S05]  /*aba0*/  @P0 BRA `(.L_x_93) ;  /* 0x0000000000040947 */ /* 0x000fea0003800000 */
[----:B------:R-:W-:Y:S01]  /*abb0*/  BPT.TRAP 0x1 ;  /* 0x000000040000795c */ /* 0x000fe20000300000 */
.L_x_93:
[----:B------:R-:W-:Y:S01]  /*abc0*/  R2UR UR5, R9 ;  /* 0x00000000090572ca */ /* 0x000fe200000e0000 */
[----:B------:R-:W-:Y:S01]  /*abd0*/  UIADD3 UR4, UP0, UR22, 0xf0, URZ ;  /* 0x000000f016047890 */ /* 0x000fe2000ff1e03f */
[----:B------:R-:W-:Y:S01]  /*abe0*/  R2UR UR14, R0 ;  /* 0x00000000000e72ca */ /* 0x000fe200000e0000 */
[----:B------:R-:W-:Y:S01]  /*abf0*/  UMOV UR10, URZ ;  /* 0x0000003f000a7c82 */ /* 0x000fe20008000000 */
[----:B------:R-:W-:Y:S01]  /*ac00*/  R2UR UR9, R7 ;  /* 0x00000000070972ca */ /* 0x000fe200000e0000 */
[----:B------:R-:W-:Y:S01]  /*ac10*/  UMOV UR6, 0x0 ;  /* 0x0000000000067882 */ /* 0x000fe20000000000 */
[----:B------:R-:W-:Y:S01]  /*ac20*/  R2UR UR11, R3 ;  /* 0x00000000030b72ca */ /* 0x000fe200000e0000 */
[----:B------:R-:W-:Y:S01]  /*ac30*/  UMOV UR7, 0x10000000 ;  /* 0x1000000000077882 */ /* 0x000fe20000000000 */
[----:B------:R-:W-:Y:S01]  /*ac40*/  R2UR UR12, R10 ;  /* 0x000000000a0c72ca */ /* 0x000fe200000e0000 */
[----:B------:R-:W-:Y:S01]  /*ac50*/  UMOV UR16, 0x10 ;  /* 0x0000001000107882 */ /* 0x000fe20000000000 */
[----:B------:R-:W-:Y:S01]  /*ac60*/  R2UR UR13, R2 ;  /* 0x00000000020d72ca */ /* 0x000fe200000e0000 */
[----:B------:R-:W-:Y:S01]  /*ac70*/  UMOV UR18, 0x20 ;  /* 0x0000002000127882 */ /* 0x000fe20000000000 */
[----:B------:R-:W-:Y:S01]  /*ac80*/  UMOV UR20, 0x30 ;  /* 0x0000003000147882 */ /* 0x000fe20000000000 */
[----:B------:R-:W-:Y:S01]  /*ac90*/  UMOV UR21, 0x40 ;  /* 0x0000004000157882 */ /* 0x000fe20000000000 */
[----:B------:R-:W-:Y:S01]  /*aca0*/  VIADD R0, R0, 0x1 ;  /* 0x0000000100007836 */ /* 0x000fe20000000000 */
[----:B------:R-:W-:-:S02]  /*acb0*/  UIMAD UR14, UR14, 0x3800, UR5 ;  /* 0x000038000e0e78a4 */ /* 0x000fc4000f8e0205 */
[----:B------:R-:W-:Y:S02]  /*acc0*/  UIADD3 UR9, UR9, 0x1aa50, URZ ;  /* 0x0001aa5009097890 */ /* 0x000fe4000fffe03f */
[----:B------:R-:W-:Y:S01]  /*acd0*/  UIADD3.X UR5, URZ, UR23, URZ, UP0, !UPT ;  /* 0x000000173f057290 */ /* 0x000fe200087fe43f */
[C---:B------:R-:W-:Y:S01]  /*ace0*/  ISETP.NE.AND P2, PT, R0.reuse, 0x2, PT ;  /* 0x000000020000780c */ /* 0x040fe20003f45270 */
[----:B------:R-:W-:Y:S02]  /*acf0*/  UIADD3 UR15, UR14, 0x800, URZ ;  /* 0x000008000e0f7890 */ /* 0x000fe4000fffe03f */
[----:B------:R-:W-:Y:S01]  /*ad00*/  UIADD3 UR17, UR14, 0x1000, URZ ;  /* 0x000010000e117890 */ /* 0x000fe2000fffe03f */
[----:B------:R-:W-:Y:S01]  /*ad10*/  SEL R6, RZ, 0x1, P2 ;  /* 0x00000001ff067807 */ /* 0x000fe20001000000 */
[----:B------:R-:W-:Y:S01]  /*ad20*/  UMOV UR8, UR14 ;  /* 0x0000000e00087c82 */ /* 0x000fe20008000000 */
[----:B------:R-:W-:Y:S01]  /*ad30*/  UIADD3 UR19, UR14, 0x1800, URZ ;  /* 0x000018000e137890 */ /* 0x000fe2000fffe03f */
[----:B------:R-:W-:Y:S01]  /*ad40*/  SEL R0, R0, RZ, P2 ;  /* 0x000000ff00007207 */ /* 0x000fe20001000000 */
[----:B------:R1:W-:Y:S01]  /*ad50*/  UTMALDG.4D [UR8], [UR4], desc[UR6] ;  /* 0x00000608040075b4 */ /* 0x0003e20008019000 */
[----:B------:R-:W-:-:S02]  /*ad60*/  LOP3.LUT R5, R5, R6, RZ, 0x3c, !PT ;  /* 0x0000000605057212 */ /* 0x000fc400078e3cff */
[----:B------:R-:W-:Y:S01]  /*ad70*/  MOV R6, 0x40 ;  /* 0x0000004000067802 */ /* 0x000fe20000000f00 */
[----:B-1----:R-:W-:Y:S01]  /*ad80*/  UMOV UR8, UR15 ;  /* 0x0000000f00087c82 */ /* 0x002fe20008000000 */
[----:B------:R-:W-:Y:S01]  /*ad90*/  UMOV UR10, UR16 ;  /* 0x00000010000a7c82 */ /* 0x000fe20008000000 */
[----:B------:R-:W-:Y:S01]  /*ada0*/  UIADD3 UR15, UR14, 0x2000, URZ ;  /* 0x000020000e0f7890 */ /* 0x000fe2000fffe03f */
[----:B------:R1:W-:Y:S01]  /*adb0*/  UTMALDG.4D [UR8], [UR4], desc[UR6] ;  /* 0x00000608040075b4 */ /* 0x0003e20008019000 */
[----:B------:R-:W-:Y:S01]  /*adc0*/  UIADD3 UR16, UR14, 0x2800, URZ ;  /* 0x000028000e107890 */ /* 0x000fe2000fffe03f */
[----:B-1----:R-:W-:Y:S01]  /*add0*/  UMOV UR8, UR17 ;  /* 0x0000001100087c82 */ /* 0x002fe20008000000 */
[----:B------:R-:W-:Y:S01]  /*ade0*/  UMOV UR10, UR18 ;  /* 0x00000012000a7c82 */ /* 0x000fe20008000000 */
[----:B------:R-:W-:Y:S01]  /*adf0*/  UIADD3 UR17, UR14, 0x3000, URZ ;  /* 0x000030000e117890 */ /* 0x000fe2000fffe03f */
[----:B------:R1:W-:Y:S02]  /*ae00*/  UTMALDG.4D [UR8], [UR4], desc[UR6] ;  /* 0x00000608040075b4 */ /* 0x0003e40008019000 */
[----:B------:R-:W-:Y:S01]  /*ae10*/  UMOV UR14, 0x50 ;  /* 0x00000050000e7882 */ /* 0x000fe20000000000 */
[----:B-1----:R-:W-:Y:S01]  /*ae20*/  UMOV UR8, UR19 ;  /* 0x0000001300087c82 */ /* 0x002fe20008000000 */
[----:B------:R-:W-:-:S02]  /*ae30*/  UMOV UR10, UR20 ;  /* 0x00000014000a7c82 */ /* 0x000fc40008000000 */
[----:B------:R1:W-:Y:S02]  /*ae40*/  UTMALDG.4D [UR8], [UR4], desc[UR6] ;  /* 0x00000608040075b4 */ /* 0x0003e40008019000 */
[----:B-1----:R-:W-:Y:S01]  /*ae50*/  UMOV UR8, UR15 ;  /* 0x0000000f00087c82 */ /* 0x002fe20008000000 */
[----:B------:R-:W-:Y:S02]  /*ae60*/  UMOV UR10, UR21 ;  /* 0x00000015000a7c82 */ /* 0x000fe40008000000 */
[----:B------:R1:W-:Y:S02]  /*ae70*/  UTMALDG.4D [UR8], [UR4], desc[UR6] ;  /* 0x00000608040075b4 */ /* 0x0003e40008019000 */
[----:B-1----:R-:W-:Y:S01]  /*ae80*/  UMOV UR8, UR16 ;  /* 0x0000001000087c82 */ /* 0x002fe20008000000 */
[----:B------:R-:W-:Y:S01]  /*ae90*/  UMOV UR10, UR14 ;  /* 0x0000000e000a7c82 */ /* 0x000fe20008000000 */
[----:B------:R-:W-:Y:S01]  /*aea0*/  UMOV UR14, 0x60 ;  /* 0x00000060000e7882 */ /* 0x000fe20000000000 */
[----:B------:R1:W-:Y:S02]  /*aeb0*/  UTMALDG.4D [UR8], [UR4], desc[UR6] ;  /* 0x00000608040075b4 */ /* 0x0003e40008019000 */
[----:B-1----:R-:W-:Y:S01]  /*aec0*/  UMOV UR8, UR17 ;  /* 0x0000001100087c82 */ /* 0x002fe20008000000 */
[----:B------:R-:W-:-:S02]  /*aed0*/  UMOV UR10, UR14 ;  /* 0x0000000e000a7c82 */ /* 0x000fc40008000000 */
[----:B------:R1:W-:Y:S02]  /*aee0*/  UTMALDG.4D [UR8], [UR4], desc[UR6] ;  /* 0x00000608040075b4 */ /* 0x0003e40008019000 */
[----:B-1----:R-:W-:Y:S01]  /*aef0*/  NOP ;  /* 0x0000000000007918 */ /* 0x002fe20000000000 */
.L_x_90:
[----:B------:R-:W-:Y:S05]  /*af00*/  BSYNC B1 ;  /* 0x0000000000017941 */ /* 0x000fea0003800000 */
.L_x_89:
[----:B------:R-:W-:Y:S01]  /*af10*/  LOP3.LUT P2, RZ, R4, 0xff, RZ, 0xc0, !PT ;  /* 0x000000ff04ff7812 */ /* 0x000fe2000784c0ff */
[----:B------:R-:W-:-:S12]  /*af20*/  BSSY B1, `(.L_x_94) ;  /* 0x0000009000017945 */ /* 0x000fd80003800000 */
[----:B------:R-:W-:Y:S05]  /*af30*/  @!P2 BRA `(.L_x_95) ;  /* 0x00000000001ca947 */ /* 0x000fea0003800000 */
[----:B------:R-:W1:Y:S01]  /*af40*/  S2R R7, SR_CgaCtaId ;  /* 0x0000000000077919 */ /* 0x000e620000008800 */
[----:B------:R-:W-:-:S04]  /*af50*/  MOV R4, 0x400 ;  /* 0x0000040000047802 */ /* 0x000fc80000000f00 */
[----:B-1----:R-:W-:Y:S02]  /*af60*/  LEA R7, R7, R4, 0x18 ;  /* 0x0000000407077211 */ /* 0x002fe400078ec0ff */
[----:B------:R-:W-:Y:S02]  /*af70*/  SHF.L.U32 R4, RZ, 0x1f, RZ ;  /* 0x0000001fff047819 */ /* 0x000fe400000006ff */
[----:B------:R1:W-:Y:S02]  /*af80*/  SYNCS.ARRIVE.TRANS64.A1T0 RZ, [R7+URZ+0x1aab0], RZ ;  /* 0x01aab0ff07ff79a7 */ /* 0x0003e4000810003f */
[----:B------:R-:W2:Y:S02]  /*af90*/  SYNCS.PHASECHK.TRANS64.TRYWAIT P2, [R7+URZ+0x1aab0], R4 ;  /* 0x01aab004070075a7 */ /* 0x000ea4000804017f */
[----:B-12---:R-:W-:Y:S05]  /*afa0*/  @!P2 BRA `(.L_x_96) ;  /* 0x0000001c00e4a947 */ /* 0x006fea0003800000 */
.L_x_95:
[----:B------:R-:W-:Y:S05]  /*afb0*/  BSYNC B1 ;  /* 0x0000000000017941 */ /* 0x000fea0003800000 */
.L_x_94:
[----:B------:R-:W-:Y:S04]  /*afc0*/  BSSY B1, `(.L_x_97) ;  /* 0x0000047000017945 */ /* 0x000fe80003800000 */
[----:B------:R-:W-:Y:S05]  /*afd0*/  @!P6 BRA `(.L_x_98) ;  /* 0x000000040014e947 */ /* 0x000fea0003800000 */
[----:B-1----:R-:W1:Y:S01]  /*afe0*/  S2R R7, SR_CgaCtaId ;  /* 0x0000000000077919 */ /* 0x002e620000008800 */
[----:B------:R-:W-:Y:S02]  /*aff0*/  MOV R4, 0x400 ;  /* 0x0000040000047802 */ /* 0x000fe40000000f00 */
[----:B------:R-:W-:Y:S02]  /*b000*/  SHF.L.U32 R9, R5, 0x1f, RZ ;  /* 0x0000001f05097819 */ /* 0x000fe400000006ff */
[----:B-1----:R-:W-:-:S05]  /*b010*/  LEA R7, R7, R4, 0x18 ;  /* 0x0000000407077211 */ /* 0x002fca00078ec0ff */
[----:B------:R-:W-:-:S04]  /*b020*/  IMAD R4, R0, 0x8, R7 ;  /* 0x0000000800047824 */ /* 0x000fc800078e0207 */
[----:B------:R-:W1:Y:S02]  /*b030*/  SYNCS.PHASECHK.TRANS64.TRYWAIT P2, [R4+URZ+0x1aa60], R9 ;  /* 0x01aa6009040075a7 */ /* 0x000e64000804017f */
[----:B-1----:R-:W-:Y:S05]  /*b040*/  @!P2 BRA `(.L_x_99) ;  /* 0x0000001c00d0a947 */ /* 0x002fea0003800000 */
.L_x_143:
[----:B------:R-:W-:Y:S01]  /*b050*/  UPRMT UR4, UR24, 0x9910, URZ ;  /* 0x0000991018047896 */ /* 0x000fe2000800003f */
[----:B-1----:R-:W-:-:S03]  /*b060*/  @P1 MOV R9, 0x3800 ;  /* 0x0000380000091802 */ /* 0x002fc60000000f00 */
[----:B------:R-:W-:Y:S01]  /*b070*/  UISETP.NE.AND UP0, UPT, UR4, 0x2, UPT ;  /* 0x000000020400788c */ /* 0x000fe2000bf05270 */
[----:B------:R1:W-:Y:S05]  /*b080*/  @P1 SYNCS.ARRIVE.TRANS64 RZ, [R4+URZ+0x1aa50], R9 ;  /* 0x01aa500904ff19a7 */ /* 0x0003ea000800003f */
[----:B------:R-:W-:-:S13]  /*b090*/  PLOP3.LUT P2, PT, PT, PT, UP0, 0x80, 0x0 ;  /* 0x000000000000781c */ /* 0x000fda0003f4f008 */
[----:B-1----:R-:W-:Y:S05]  /*b0a0*/  @P2 BRA `(.L_x_100) ;  /* 0x0000000000042947 */ /* 0x002fea0003800000 */
[----:B------:R-:W-:Y:S01]  /*b0b0*/  BPT.TRAP 0x1 ;  /* 0x000000040000795c */ /* 0x000fe20000300000 */
.L_x_100:
[----:B------:R-:W-:Y:S05]  /*b0c0*/  @P0 BRA `(.L_x_101) ;  /* 0x0000000000040947 */ /* 0x000fea0003800000 */
[----:B------:R-:W-:Y:S01]  /*b0d0*/  BPT.TRAP 0x1 ;  /* 0x000000040000795c */ /* 0x000fe20000300000 */
.L_x_101:
        /* <DEDUP_REMOVED lines=15> */
[----:B------:R-:W-:Y:S01]  /*b1d0*/  UIMAD UR14, UR14, 0x3800, UR5 ;  /* 0x000038000e0e78a4 */ /* 0x000fe2000f8e0205 */
[----:B------:R-:W-:Y:S01]  /*b1e0*/  VIADD R0, R0, 0x1 ;  /* 0x0000000100007836 */ /* 0x000fe20000000000 */
[----:B------:R-:W-:-:S02]  /*b1f0*/  UIADD3.X UR5, URZ, UR23, URZ, UP0, !UPT ;  /* 0x000000173f057290 */ /* 0x000fc400087fe43f */
[----:B------:R-:W-:Y:S02]  /*b200*/  UIADD3 UR11, UR11, UR8, URZ ;  /* 0x000000080b0b7290 */ /* 0x000fe4000fffe03f */
[----:B------:R-:W-:Y:S01]  /*b210*/  UIADD3 UR9, UR9, 0x1aa50, URZ ;  /* 0x0001aa5009097890 */ /* 0x000fe2000fffe03f */
        /* <DEDUP_REMOVED lines=8> */
[----:B------:R-:W-:Y:S01]  /*b2a0*/  LOP3.LUT R5, R5, R2, RZ, 0x3c, !PT ;  /* 0x0000000205057212 */ /* 0x000fe200078e3cff */
        /* <DEDUP_REMOVED lines=23> */
[----:B--2---:R-:W-:Y:S01]  /*b420*/  NOP ;  /* 0x0000000000007918 */ /* 0x004fe20000000000 */
.L_x_98:
[----:B------:R-:W-:Y:S05]  /*b430*/  BSYNC B1 ;  /* 0x0000000000017941 */ /* 0x000fea0003800000 */
.L_x_97:
[----:B------:R-:W-:Y:S02]  /*b440*/  IADD3 R17, R17, UR25, RZ ;  /* 0x0000001911117c10 */ /* 0x000fe4000fffe0ff */
[----:B-1----:R-:W-:Y:S02]  /*b450*/  PRMT R4, RZ, 0x7610, R4 ;  /* 0x00007610ff047816 */ /* 0x002fe40000000004 */
[----:B------:R-:W-:-:S13]  /*b460*/  ISETP.GE.AND P2, PT, R17, UR26, PT ;  /* 0x0000001a11007c0c */ /* 0x000fda000bf46270 */
[----:B------:R-:W-:Y:S05]  /*b470*/  @!P2 BRA `(.L_x_102) ;  /* 0xfffffff40010a947 */ /* 0x000fea000383ffff */
[----:B------:R-:W-:Y:S05]  /*b480*/  BSYNC B0 ;  /* 0x0000000000007941 */ /* 0x000fea0003800000 */
.L_x_87:
[----:B------:R-:W-:Y:S05]  /*b490*/  EXIT ;  /* 0x000000000000794d */ /* 0x000fea0003800000 */
.L_x_86:
[----:B-1----:R-:W-:Y:S02]  /*b4a0*/  ULDC UR4, c[0x0][0xa00] ;  /* 0x0002800000047ab9 */ /* 0x002fe40000000800 */
[----:B------:R-:W-:-:S13]  /*b4b0*/  ISETP.GE.AND P0, PT, R17, UR4, PT ;  /* 0x0000000411007c0c */ /* 0x000fda000bf06270 */
[----:B------:R-:W-:Y:S05]  /*b4c0*/  @P0 EXIT ;  /* 0x000000000000094d */ /* 0x000fea0003800000 */
[----:B------:R-:W-:Y:S01]  /*b4d0*/  LOP3.LUT P0, RZ, R2, 0x1f, RZ, 0xc0, !PT ;  /* 0x0000001f02ff7812 */ /* 0x000fe2000780c0ff */
[----:B------:R-:W-:Y:S01]  /*b4e0*/  BSSY B0, `(.L_x_103) ;  /* 0x0000161000007945 */ /* 0x000fe20003800000 */
[----:B------:R-:W-:Y:S01]  /*b4f0*/  IMAD.MOV.U32 R5, RZ, RZ, 0x1 ;  /* 0x00000001ff057424 */ /* 0x000fe200078e00ff */
[----:B------:R-:W-:Y:S01]  /*b500*/  MOV R0, RZ ;  /* 0x000000ff00007202 */ /* 0x000fe20000000f00 */
[----:B------:R-:W-:Y:S01]  /*b510*/  IMAD.MOV.U32 R4, RZ, RZ, 0x1 ;  /* 0x00000001ff047424 */ /* 0x000fe200078e00ff */
[----:B------:R-:W-:Y:S01]  /*b520*/  PLOP3.LUT P0, PT, P0, P2, PT, 0x2a, 0x0 ;  /* 0x000000000000781c */ /* 0x000fe20000704572 */
[----:B------:R-:W-:Y:S01]  /*b530*/  ULOP3.LUT UR20, UR48, 0x2, URZ, 0xfc, !UPT ;  /* 0x0000000230147892 */ /* 0x000fe2000f8efc3f */
[----:B------:R-:W-:Y:S01]  /*b540*/  ULDC.64 UR16, c[0x0][0x198] ;  /* 0x0000660000107ab9 */ /* 0x000fe20000000a00 */
[----:B------:R-:W-:-:S10]  /*b550*/  ULDC UR21, c[0x0][0xc] ;  /* 0x0000030000157ab9 */ /* 0x000fd40000000800 */
.L_x_131:
[----:B------:R-:W1:Y:S01]  /*b560*/  LDC R8, c[0x0][0xa04] ;  /* 0x00028100ff087b82 */ /* 0x000e620000000800 */
[----:B------:R-:W-:Y:S02]  /*b570*/  ULDC UR4, c[0x0][0x28c] ;  /* 0x0000a30000047ab9 */ /* 0x000fe40000000800 */
[----:B------:R-:W-:-:S04]  /*b580*/  UIADD3 UR4, UR4, 0x3f, URZ ;  /* 0x0000003f04047890 */ /* 0x000fc8000fffe03f */
[----:B------:R-:W-:Y:S01]  /*b590*/  USHF.R.S32.HI UR5, URZ, 0x1f, UR4 ;  /* 0x0000001f3f057899 */ /* 0x000fe20008011404 */
[----:B------:R-:W2:Y:S03]  /*b5a0*/  LDC R9, c[0x0][0xa10] ;  /* 0x00028400ff097b82 */ /* 0x000ea60000000800 */
[----:B------:R-:W-:-:S03]  /*b5b0*/  ULEA.HI UR5, UR5, UR4, URZ, 0x6 ;  /* 0x0000000405057291 */ /* 0x000fc6000f8f303f */
[----:B------:R-:W-:Y:S01]  /*b5c0*/  UMOV UR4, 0xffffffff ;  /* 0xffffffff00047882 */ /* 0x000fe20000000000 */
[----:B------:R-:W-:Y:S01]  /*b5d0*/  USHF.R.S32.HI UR5, URZ, 0x6, UR5 ;  /* 0x000000063f057899 */ /* 0x000fe20008011405 */
        /* <DEDUP_REMOVED lines=8> */
[----:B-1----:R-:W-:Y:S01]  /*b660*/  @P3 IMAD.HI.U32 R10, R17, R6, RZ ;  /* 0x00000006110a3227 */ /* 0x002fe200078e00ff */
[----:B------:R-:W-:-:S04]  /*b670*/  MOV R6, R17 ;  /* 0x0000001100067202 */ /* 0x000fc80000000f00 */
[----:B------:R-:W-:-:S05]  /*b680*/  @P3 SHF.R.U32.HI R6, RZ, R7, R10 ;  /* 0x00000007ff063219 */ /* 0x000fca000001160a */
[----:B--2---:R-:W-:-:S04]  /*b690*/  @P4 IMAD.HI.U32 R10, R6, R11, RZ ;  /* 0x0000000b060a4227 */ /* 0x004fc800078e00ff */
[----:B------:R-:W-:Y:S01]  /*b6a0*/  IMAD.MOV.U32 R7, RZ, RZ, R6 ;  /* 0x000000ffff077224 */ /* 0x000fe200078e0006 */
[----:B---3--:R-:W-:-:S05]  /*b6b0*/  @P4 SHF.R.U32.HI R7, RZ, R13, R10 ;  /* 0x0000000dff074219 */ /* 0x008fca000001160a */
[----:B----4-:R-:W-:Y:S01]  /*b6c0*/  @P5 IMAD.HI.U32 R10, R7, R2, RZ ;  /* 0x00000002070a5227 */ /* 0x010fe200078e00ff */
[----:B------:R-:W-:-:S04]  /*b6d0*/  MOV R2, R7 ;  /* 0x0000000700027202 */ /* 0x000fc80000000f00 */
[----:B------:R-:W-:Y:S02]  /*b6e0*/  @P5 SHF.R.U32.HI R2, RZ, R3, R10 ;  /* 0x00000003ff025219 */ /* 0x000fe4000001160a */
[----:B------:R-:W-:-:S03]  /*b6f0*/  IADD3 R3, -R7, RZ, RZ ;  /* 0x000000ff07037210 */ /* 0x000fc60007ffe1ff */
[----:B------:R-:W-:Y:S02]  /*b700*/  IMAD.MOV R2, RZ, RZ, -R2 ;  /* 0x000000ffff027224 */ /* 0x000fe400078e0a02 */
[--C-:B------:R-:W-:Y:S02]  /*b710*/  IMAD R3, R9, R3, R6.reuse ;  /* 0x0000000309037224 */ /* 0x100fe400078e0206 */
[----:B------:R-:W-:Y:S02]  /*b720*/  IMAD.MOV R6, RZ, RZ, -R6 ;  /* 0x000000ffff067224 */ /* 0x000fe400078e0a06 */
[----:B------:R-:W-:Y:S02]  /*b730*/  IMAD R2, R12, R2, R7 ;  /* 0x000000020c027224 */ /* 0x000fe400078e0207 */
[----:B------:R-:W-:-:S05]  /*b740*/  IMAD R8, R8, R6, R17 ;  /* 0x0000000608087224 */ /* 0x000fca00078e0211 */
[----:B------:R-:W-:-:S04]  /*b750*/  LEA R8, R8, 0xbf, 0x7 ;  /* 0x000000bf08087811 */ /* 0x000fc800078e38ff */
[----:B------:R-:W-:-:S04]  /*b760*/  SHF.R.S32.HI R7, RZ, 0x1f, R8 ;  /* 0x0000001fff077819 */ /* 0x000fc80000011408 */
[----:B------:R-:W-:-:S04]  /*b770*/  LEA.HI R7, R7, R8, RZ, 0x6 ;  /* 0x0000000807077211 */ /* 0x000fc800078f30ff */
[----:B------:R-:W-:-:S04]  /*b780*/  SHF.R.S32.HI R6, RZ, 0x6, R7 ;  /* 0x00000006ff067819 */ /* 0x000fc80000011407 */
[----:B------:R-:W-:Y:S01]  /*b790*/  VIMNMX R6, R6, UR5, PT ;  /* 0x0000000506067c48 */ /* 0x000fe2000bfe0100 */
[----:B------:R-:W-:Y:S06]  /*b7a0*/  BRA.DIV UR4, `(.L_x_104) ;  /* 0x0000001a040c7947 */ /* 0x000fec000b800000 */
[----:B------:R-:W-:-:S13]  /*b7b0*/  ELECT P6, URZ, PT ;  /* 0x00000000003f782f */ /* 0x000fda00038c0000 */
.L_x_146:
[----:B------:R-:W-:Y:S01]  /*b7c0*/  ISETP.GT.AND P3, PT, R6, RZ, P6 ;  /* 0x000000ff0600720c */ /* 0x000fe20003764270 */
[----:B------:R-:W-:-:S12]  /*b7d0*/  BSSY B1, `(.L_x_105) ;  /* 0x0000044000017945 */ /* 0x000fd80003800000 */
[----:B------:R-:W-:Y:S05]  /*b7e0*/  @!P3 BRA `(.L_x_106) ;  /* 0x000000040008b947 */ /* 0x000fea0003800000 */
[----:B------:R-:W1:Y:S01]  /*b7f0*/  S2R R8, SR_CgaCtaId ;  /* 0x0000000000087919 */ /* 0x000e620000008800 */
[----:B------:R-:W-:-:S04]  /*b800*/  MOV R7, 0x400 ;  /* 0x0000040000077802 */ /* 0x000fc80000000f00 */
[----:B-1----:R-:W-:Y:S02]  /*b810*/  LEA R9, R8, R7, 0x18 ;  /* 0x0000000708097211 */ /* 0x002fe400078ec0ff */
[----:B------:R-:W-:Y:S02]  /*b820*/  SHF.L.U32 R7, R4, 0x1f, RZ ;  /* 0x0000001f04077819 */ /* 0x000fe400000006ff */
[----:B------:R-:W-:-:S04]  /*b830*/  LEA R8, R0, R9, 0x3 ;  /* 0x0000000900087211 */ /* 0x000fc800078e18ff */
[----:B------:R-:W1:Y:S02]  /*b840*/  SYNCS.PHASECHK.TRANS64.TRYWAIT P4, [R8+URZ+0x1aa28], R7 ;  /* 0x01aa2807080075a7 */ /* 0x000e64000808017f */
[----:B-1----:R-:W-:Y:S05]  /*b850*/  @!P4 BRA `(.L_x_107) ;  /* 0x000000180000c947 */ /* 0x002fea0003800000 */
.L_x_147:
[----:B------:R-:W-:Y:S01]  /*b860*/  UPRMT UR4, UR20, 0x9910, URZ ;  /* 0x0000991014047896 */ /* 0x000fe2000800003f */
[----:B-1----:R-:W-:-:S03]  /*b870*/  @P2 IMAD.MOV.U32 R7, RZ, RZ, 0x3800 ;  /* 0x00003800ff072424 */ /* 0x002fc600078e00ff */
[----:B------:R-:W-:Y:S01]  /*b880*/  UISETP.NE.AND UP0, UPT, UR4, 0x2, UPT ;  /* 0x000000020400788c */ /* 0x000fe2000bf05270 */
[----:B------:R1:W-:Y:S05]  /*b890*/  @P2 SYNCS.ARRIVE.TRANS64 RZ, [R8+URZ+0x1aa00], R7 ;  /* 0x01aa000708ff29a7 */ /* 0x0003ea000800003f */
[----:B------:R-:W-:-:S13]  /*b8a0*/  PLOP3.LUT P4, PT, PT, PT, UP0, 0x80, 0x0 ;  /* 0x000000000000781c */ /* 0x000fda0003f8f008 */
[----:B-1----:R-:W-:Y:S05]  /*b8b0*/  @P4 BRA `(.L_x_108) ;  /* 0x0000000000044947 */ /* 0x002fea0003800000 */
[----:B------:R-:W-:Y:S01]  /*b8c0*/  BPT.TRAP 0x1 ;  /* 0x000000040000795c */ /* 0x000fe20000300000 */
.L_x_108:
[----:B------:R-:W-:Y:S05]  /*b8d0*/  @P0 BRA `(.L_x_109) ;  /* 0x0000000000040947 */ /* 0x000fea0003800000 */
[----:B------:R-:W-:Y:S01]  /*b8e0*/  BPT.TRAP 0x1 ;  /* 0x000000040000795c */ /* 0x000fe20000300000 */
.L_x_109:
[----:B------:R-:W-:Y:S01]  /*b8f0*/  IMAD R9, R0, 0x3800, R9 ;  /* 0x0000380000097824 */ /* 0x000fe200078e0209 */
[----:B------:R-:W-:Y:S01]  /*b900*/  R2UR UR9, R8 ;  /* 0x00000000080972ca */ /* 0x000fe200000e0000 */
[----:B------:R-:W-:Y:S01]  /*b910*/  UIADD3 UR4, UP0, UR16, 0x1f0, URZ ;  /* 0x000001f010047890 */ /* 0x000fe2000ff1e03f */
[----:B------:R-:W-:Y:S01]  /*b920*/  R2UR UR12, R3 ;  /* 0x00000000030c72ca */ /* 0x000fe200000e0000 */
[----:B------:R-:W-:Y:S01]  /*b930*/  UMOV UR10, URZ ;  /* 0x0000003f000a7c82 */ /* 0x000fe20008000000 */
[----:B------:R-:W-:Y:S01]  /*b940*/  R2UR UR14, R9 ;  /* 0x00000000090e72ca */ /* 0x000fe200000e0000 */
[----:B------:R-:W-:Y:S01]  /*b950*/  UIADD3.X UR5, URZ, UR17, URZ, UP0, !UPT ;  /* 0x000000113f057290 */ /* 0x000fe200087fe43f */
[----:B------:R-:W-:Y:S01]  /*b960*/  R2UR UR13, R2 ;  /* 0x00000000020d72ca */ /* 0x000fe200000e0000 */
[----:B------:R-:W-:Y:S01]  /*b970*/  UMOV UR6, 0x0 ;  /* 0x0000000000067882 */ /* 0x000fe20000000000 */
[----:B------:R-:W-:Y:S01]  /*b980*/  UMOV UR7, 0x10000000 ;  /* 0x1000000000077882 */ /* 0x000fe20000000000 */
[----:B------:R-:W-:Y:S01]  /*b990*/  UMOV UR11, URZ ;  /* 0x0000003f000b7c82 */ /* 0x000fe20008000000 */
[----:B------:R-:W-:Y:S01]  /*b9a0*/  UMOV UR22, 0x10 ;  /* 0x0000001000167882 */ /* 0x000fe20000000000 */
[----:B------:R-:W-:Y:S01]  /*b9b0*/  UMOV UR23, 0x20 ;  /* 0x0000002000177882 */ /* 0x000fe20000000000 */
[----:B------:R-:W-:Y:S01]  /*b9c0*/  UMOV UR24, 0x30 ;  /* 0x0000003000187882 */ /* 0x000fe20000000000 */
[----:B------:R-:W-:Y:S01]  /*b9d0*/  UIADD3 UR9, UR9, 0x1aa00, URZ ;  /* 0x0001aa0009097890 */ /* 0x000fe2000fffe03f */
[----:B------:R-:W-:Y:S01]  /*b9e0*/  IADD3 R0, R0, 0x1, RZ ;  /* 0x0000000100007810 */ /* 0x000fe20007ffe0ff */
[----:B------:R-:W-:-:S02]  /*b9f0*/  UMOV UR25, 0x40 ;  /* 0x0000004000197882 */ /* 0x000fc40000000000 */
[----:B------:R-:W-:Y:S01]  /*ba00*/  UIADD3 UR8, UR14, 0x7000, URZ ;  /* 0x000070000e087890 */ /* 0x000fe2000fffe03f */
[C---:B------:R-:W-:Y:S01]  /*ba10*/  ISETP.NE.AND P4, PT, R0.reuse, 0x5, PT ;  /* 0x000000050000780c */ /* 0x040fe20003f85270 */
[----:B------:R-:W-:Y:S02]  /*ba20*/  UIADD3 UR15, UR14, 0x7800, URZ ;  /* 0x000078000e0f7890 */ /* 0x000fe4000fffe03f */
[----:B------:R-:W-:Y:S01]  /*ba30*/  UIADD3 UR18, UR14, 0x8000, URZ ;  /* 0x000080000e127890 */ /* 0x000fe2000fffe03f */
[----:B------:R-:W-:Y:S01]  /*ba40*/  SEL R7, RZ, 0x1, P4 ;  /* 0x00000001ff077807 */ /* 0x000fe20002000000 */
[----:B------:R-:W-:Y:S01]  /*ba50*/  UIADD3 UR19, UR14, 0x8800, URZ ;  /* 0x000088000e137890 */ /* 0x000fe2000fffe03f */
[----:B------:R-:W-:Y:S02]  /*ba60*/  SEL R0, R0, RZ, P4 ;  /* 0x000000ff00007207 */ /* 0x000fe40002000000 */
[----:B------:R1:W-:Y:S01]  /*ba70*/  UTMALDG.4D [UR8], [UR4], desc[UR6] ;  /* 0x00000608040075b4 */ /* 0x0003e20008019000 */
[----:B------:R-:W-:Y:S01]  /*ba80*/  LOP3.LUT R4, R4, R7, RZ, 0x3c, !PT ;  /* 0x0000000704047212 */ /* 0x000fe200078e3cff */
[----:B-1----:R-:W-:Y:S01]  /*ba90*/  UMOV UR8, UR15 ;  /* 0x0000000f00087c82 */ /* 0x002fe20008000000 */
[----:B------:R-:W-:Y:S01]  /*baa0*/  UMOV UR10, UR22 ;  /* 0x00000016000a7c82 */ /* 0x000fe20008000000 */
[----:B------:R-:W-:Y:S01]  /*bab0*/  UIADD3 UR15, UR14, 0x9000, URZ ;  /* 0x000090000e0f7890 */ /* 0x000fe2000fffe03f */
[----:B------:R1:W-:Y:S02]  /*bac0*/  UTMALDG.4D [UR8], [UR4], desc[UR6] ;  /* 0x00000608040075b4 */ /* 0x0003e40008019000 */
[----:B-1----:R-:W-:Y:S01]  /*bad0*/  UMOV UR8, UR18 ;  /* 0x0000001200087c82 */ /* 0x002fe20008000000 */
[----:B------:R-:W-:Y:S01]  /*bae0*/  UMOV UR10, UR23 ;  /* 0x00000017000a7c82 */ /* 0x000fe20008000000 */
[----:B------:R-:W-:Y:S01]  /*baf0*/  UIADD3 UR18, UR14, 0x9800, URZ ;  /* 0x000098000e127890 */ /* 0x000fe2000fffe03f */
[----:B------:R1:W-:Y:S01]  /*bb00*/  UTMALDG.4D [UR8], [UR4], desc[UR6] ;  /* 0x00000608040075b4 */ /* 0x0003e20008019000 */
[----:B------:R-:W-:Y:S01]  /*bb10*/  UIADD3 UR14, UR14, 0xa000, URZ ;  /* 0x0000a0000e0e7890 */ /* 0x000fe2000fffe03f */
[----:B-1----:R-:W-:Y:S01]  /*bb20*/  UMOV UR8, UR19 ;  /* 0x0000001300087c82 */ /* 0x002fe20008000000 */
[----:B------:R-:W-:-:S02]  /*bb30*/  UMOV UR10, UR24 ;  /* 0x00000018000a7c82 */ /* 0x000fc40008000000 */
[----:B------:R1:W-:Y:S02]  /*bb40*/  UTMALDG.4D [UR8], [UR4], desc[UR6] ;  /* 0x00000608040075b4 */ /* 0x0003e40008019000 */
[----:B-1----:R-:W-:Y:S01]  /*bb50*/  UMOV UR8, UR15 ;  /* 0x0000000f00087c82 */ /* 0x002fe20008000000 */
[----:B------:R-:W-:Y:S01]  /*bb60*/  UMOV UR10, UR25 ;  /* 0x00000019000a7c82 */ /* 0x000fe20008000000 */
[----:B------:R-:W-:Y:S01]  /*bb70*/  UMOV UR15, 0x50 ;  /* 0x00000050000f7882 */ /* 0x000fe20000000000 */
        /* <DEDUP_REMOVED lines=9> */
.L_x_106:
[----:B------:R-:W-:Y:S05]  /*bc10*/  BSYNC B1 ;  /* 0x0000000000017941 */ /* 0x000fea0003800000 */
.L_x_105:
        /* <DEDUP_REMOVED lines=10> */
.L_x_111:
[----:B------:R-:W-:Y:S05]  /*bcc0*/  BSYNC B1 ;  /* 0x0000000000017941 */ /* 0x000fea0003800000 */
.L_x_110:
[----:B------:R-:W-:Y:S01]  /*bcd0*/  BSSY B1, `(.L_x_113) ;  /* 0x0000046000017945 */ /* 0x000fe20003800000 */
[----:B------:R-:W-:-:S03]  /*bce0*/  IMAD.MOV.U32 R9, RZ, RZ, RZ ;  /* 0x000000ffff097224 */ /* 0x000fc600078e00ff */
[----:B------:R-:W-:Y:S05]  /*bcf0*/  @!P3 BRA `(.L_x_114) ;  /* 0x00000004000cb947 */ /* 0x000fea0003800000 */
[----:B-1----:R-:W1:Y:S01]  /*bd00*/  S2R R8, SR_CgaCtaId ;  /* 0x0000000000087919 */ /* 0x002e620000008800 */
[----:B------:R-:W-:-:S04]  /*bd10*/  MOV R5, 0x400 ;  /* 0x0000040000057802 */ /* 0x000fc80000000f00 */
[----:B-1----:R-:W-:Y:S02]  /*bd20*/  LEA R5, R8, R5, 0x18 ;  /* 0x0000000508057211 */ /* 0x002fe400078ec0ff */
[----:B------:R-:W-:Y:S02]  /*bd30*/  SHF.L.U32 R8, R4, 0x1f, RZ ;  /* 0x0000001f04087819 */ /* 0x000fe400000006ff */
[----:B------:R-:W-:-:S04]  /*bd40*/  LEA R7, R0, R5, 0x3 ;  /* 0x0000000500077211 */ /* 0x000fc800078e18ff */
[----:B------:R-:W1:Y:S02]  /*bd50*/  SYNCS.PHASECHK.TRANS64.TRYWAIT P3, [R7+URZ+0x1aa28], R8 ;  /* 0x01aa2808070075a7 */ /* 0x000e64000806017f */
[----:B-1----:R-:W-:Y:S05]  /*bd60*/  @!P3 BRA `(.L_x_115) ;  /* 0x0000001000e4b947 */ /* 0x002fea0003800000 */
.L_x_148:
[----:B------:R-:W-:Y:S01]  /*bd70*/  UPRMT UR4, UR20, 0x9910, URZ ;  /* 0x0000991014047896 */ /* 0x000fe2000800003f */
[----:B-1----:R-:W-:-:S03]  /*bd80*/  @P2 IMAD.MOV.U32 R8, RZ, RZ, 0x3800 ;  /* 0x00003800ff082424 */ /* 0x002fc600078e00ff */
[----:B------:R-:W-:Y:S01]  /*bd90*/  UISETP.NE.AND UP0, UPT, UR4, 0x2, UPT ;  /* 0x000000020400788c */ /* 0x000fe2000bf05270 */
[----:B------:R1:W-:Y:S05]  /*bda0*/  @P2 SYNCS.ARRIVE.TRANS64 RZ, [R7+URZ+0x1aa00], R8 ;  /* 0x01aa000807ff29a7 */ /* 0x0003ea000800003f */
[----:B------:R-:W-:-:S13]  /*bdb0*/  PLOP3.LUT P3, PT, PT, PT, UP0, 0x80, 0x0 ;  /* 0x000000000000781c */ /* 0x000fda0003f6f008 */
[----:B-1----:R-:W-:Y:S05]  /*bdc0*/  @P3 BRA `(.L_x_116) ;  /* 0x0000000000043947 */ /* 0x002fea0003800000 */
[----:B------:R-:W-:Y:S01]  /*bdd0*/  BPT.TRAP 0x1 ;  /* 0x000000040000795c */ /* 0x000fe20000300000 */
.L_x_116:
[----:B------:R-:W-:Y:S05]  /*bde0*/  @P0 BRA `(.L_x_117) ;  /* 0x0000000000040947 */ /* 0x000fea0003800000 */
[----:B------:R-:W-:Y:S01]  /*bdf0*/  BPT.TRAP 0x1 ;  /* 0x000000040000795c */ /* 0x000fe20000300000 */
.L_x_117:
        /* <DEDUP_REMOVED lines=16> */
[----:B------:R-:W-:Y:S01]  /*bf00*/  UMOV UR25, 0x40 ;  /* 0x0000004000197882 */ /* 0x000fe20000000000 */
[----:B------:R-:W-:Y:S01]  /*bf10*/  IMAD.MOV.U32 R9, RZ, RZ, 0x1 ;  /* 0x00000001ff097424 */ /* 0x000fe200078e00ff */
[----:B------:R-:W-:Y:S01]  /*bf20*/  UIADD3 UR8, UR14, 0x7000, URZ ;  /* 0x000070000e087890 */ /* 0x000fe2000fffe03f */
[----:B------:R-:W-:Y:S01]  /*bf30*/  ISETP.NE.AND P3, PT, R0, 0x5, PT ;  /* 0x000000050000780c */ /* 0x000fe20003f65270 */
[----:B------:R-:W-:-:S02]  /*bf40*/  UIADD3 UR15, UR14, 0x7800, URZ ;  /* 0x000078000e0f7890 */ /* 0x000fc4000fffe03f */
        /* <DEDUP_REMOVED lines=30> */
.L_x_114:
[----:B------:R-:W-:Y:S05]  /*c130*/  BSYNC B1 ;  /* 0x0000000000017941 */ /* 0x000fea0003800000 */
.L_x_113:
[----:B------:R-:W-:Y:S01]  /*c140*/  ISETP.GE.AND P3, PT, R6, 0x2, PT ;  /* 0x000000020600780c */ /* 0x000fe20003f66270 */
[----:B------:R-:W-:-:S12]  /*c150*/  BSSY B1, `(.L_x_118) ;  /* 0x0000094000017945 */ /* 0x000fd80003800000 */
[----:B------:R-:W-:Y:S05]  /*c160*/  @!P3 BRA `(.L_x_119) ;  /* 0x000000080048b947 */ /* 0x000fea0003800000 */
[----:B------:R-:W-:-:S07]  /*c170*/  SHF.L.U32 R6, R6, 0x1, RZ ;  /* 0x0000000106067819 */ /* 0x000fce00000006ff */
.L_x_130:
[----:B------:R-:W-:Y:S04]  /*c180*/  BSSY B2, `(.L_x_120) ;  /* 0x0000045000027945 */ /* 0x000fe80003800000 */
[----:B------:R-:W-:Y:S05]  /*c190*/  @!P6 BRA `(.L_x_121) ;  /* 0x00000004000ce947 */ /* 0x000fea0003800000 */
[----:B-1----:R-:W1:Y:S01]  /*c1a0*/  S2R R8, SR_CgaCtaId ;  /* 0x0000000000087919 */ /* 0x002e620000008800 */
[----:B------:R-:W-:-:S04]  /*c1b0*/  MOV R5, 0x400 ;  /* 0x0000040000057802 */ /* 0x000fc80000000f00 */
[----:B-1----:R-:W-:Y:S02]  /*c1c0*/  LEA R5, R8, R5, 0x18 ;  /* 0x0000000508057211 */ /* 0x002fe400078ec0ff */
[----:B------:R-:W-:-:S03]  /*c1d0*/  SHF.L.U32 R8, R4, 0x1f, RZ ;  /* 0x0000001f04087819 */ /* 0x000fc600000006ff */
[----:B------:R-:W-:-:S04]  /*c1e0*/  IMAD R7, R0, 0x8, R5 ;  /* 0x0000000800077824 */ /* 0x000fc800078e0205 */
[----:B------:R-:W1:Y:S02]  /*c1f0*/  SYNCS.PHASECHK.TRANS64.TRYWAIT P3, [R7+URZ+0x1aa28], R8 ;  /* 0x01aa2808070075a7 */ /* 0x000e64000806017f */
[----:B-1----:R-:W-:Y:S05]  /*c200*/  @!P3 BRA `(.L_x_122) ;  /* 0x0000000c00d0b947 */ /* 0x002fea0003800000 */
.L_x_149:
[----:B------:R-:W-:Y:S01]  /*c210*/  UPRMT UR4, UR20, 0x9910, URZ ;  /* 0x0000991014047896 */ /* 0x000fe2000800003f */
[----:B-1----:R-:W-:-:S03]  /*c220*/  @P2 MOV R8, 0x3800 ;  /* 0x0000380000082802 */ /* 0x002fc60000000f00 */
[----:B------:R-:W-:Y:S01]  /*c230*/  UISETP.NE.AND UP0, UPT, UR4, 0x2, UPT ;  /* 0x000000020400788c */ /* 0x000fe2000bf05270 */
[----:B------:R1:W-:Y:S05]  /*c240*/  @P2 SYNCS.ARRIVE.TRANS64 RZ, [R7+URZ+0x1aa00], R8 ;  /* 0x01aa000807ff29a7 */ /* 0x0003ea000800003f */
[----:B------:R-:W-:-:S13]  /*c250*/  PLOP3.LUT P3, PT, PT, PT, UP0, 0x80, 0x0 ;  /* 0x000000000000781c */ /* 0x000fda0003f6f008 */
[----:B-1----:R-:W-:Y:S05]  /*c260*/  @P3 BRA `(.L_x_123) ;  /* 0x0000000000043947 */ /* 0x002fea0003800000 */
[----:B------:R-:W-:Y:S01]  /*c270*/  BPT.TRAP 0x1 ;  /* 0x000000040000795c */ /* 0x000fe20000300000 */
.L_x_123:
[----:B------:R-:W-:Y:S05]  /*c280*/  @P0 BRA `(.L_x_124) ;  /* 0x0000000000040947 */ /* 0x000fea0003800000 */
[----:B------:R-:W-:Y:S01]  /*c290*/  BPT.TRAP 0x1 ;  /* 0x000000040000795c */ /* 0x000fe20000300000 */
.L_x_124:
        /* <DEDUP_REMOVED lines=9> */
[----:B------:R-:W-:Y:S01]  /*c330*/  R2UR UR13, R2 ;  /* 0x00000000020d72ca */ /* 0x000fe200000e0000 */
[----:B------:R-:W-:Y:S01]  /*c340*/  UMOV UR7, 0x10000000 ;  /* 0x1000000000077882 */ /* 0x000fe20000000000 */
[----:B------:R-:W-:Y:S01]  /*c350*/  UMOV UR18, 0x10 ;  /* 0x0000001000127882 */ /* 0x000fe20000000000 */
[----:B------:R-:W-:Y:S01]  /*c360*/  UMOV UR22, 0x20 ;  /* 0x0000002000167882 */ /* 0x000fe20000000000 */
[----:B------:R-:W-:Y:S01]  /*c370*/  UMOV UR24, 0x30 ;  /* 0x0000003000187882 */ /* 0x000fe20000000000 */
[----:B------:R-:W-:Y:S01]  /*c380*/  UIADD3 UR9, UR9, 0x1aa00, URZ ;  /* 0x0001aa0009097890 */ /* 0x000fe2000fffe03f */
[----:B------:R-:W-:Y:S01]  /*c390*/  VIADD R0, R0, 0x1 ;  /* 0x0000000100007836 */ /* 0x000fe20000000000 */
[----:B------:R-:W-:-:S02]  /*c3a0*/  USHF.L.U32 UR11, UR11, 0x6, URZ ;  /* 0x000000060b0b7899 */ /* 0x000fc4000800063f */
[----:B------:R-:W-:Y:S02]  /*c3b0*/  UIADD3 UR8, UR14, 0x7000, URZ ;  /* 0x000070000e087890 */ /* 0x000fe4000fffe03f */
[----:B------:R-:W-:Y:S01]  /*c3c0*/  UIADD3 UR15, UR14, 0x7800, URZ ;  /* 0x000078000e0f7890 */ /* 0x000fe2000fffe03f */
[C---:B------:R-:W-:Y:S01]  /*c3d0*/  ISETP.NE.AND P3, PT, R0.reuse, 0x5, PT ;  /* 0x000000050000780c */ /* 0x040fe20003f65270 */
[----:B------:R-:W-:Y:S02]  /*c3e0*/  UIADD3 UR19, UR14, 0x8000, URZ ;  /* 0x000080000e137890 */ /* 0x000fe4000fffe03f */
[----:B------:R-:W-:Y:S01]  /*c3f0*/  UIADD3 UR23, UR14, 0x8800, URZ ;  /* 0x000088000e177890 */ /* 0x000fe2000fffe03f */
[----:B------:R-:W-:Y:S01]  /*c400*/  SEL R5, RZ, 0x1, P3 ;  /* 0x00000001ff057807 */ /* 0x000fe20001800000 */
[----:B------:R-:W-:Y:S01]  /*c410*/  UMOV UR25, 0x40 ;  /* 0x0000004000197882 */ /* 0x000fe20000000000 */
[----:B------:R1:W-:Y:S01]  /*c420*/  UTMALDG.4D [UR8], [UR4], desc[UR6] ;  /* 0x00000608040075b4 */ /* 0x0003e20008019000 */
[----:B------:R-:W-:-:S02]  /*c430*/  SEL R0, R0, RZ, P3 ;  /* 0x000000ff00007207 */ /* 0x000fc40001800000 */
        /* <DEDUP_REMOVED lines=25> */
.L_x_121:
[----:B------:R-:W-:Y:S05]  /*c5d0*/  BSYNC B2 ;  /* 0x0000000000027941 */ /* 0x000fea0003800000 */
.L_x_120:
[----:B------:R-:W-:Y:S01]  /*c5e0*/  ISETP.LT.OR P3, PT, R6, 0x4, !P6 ;  /* 0x000000040600780c */ /* 0x000fe20007761670 */
[----:B------:R-:W-:-:S12]  /*c5f0*/  BSSY B2, `(.L_x_125) ;  /* 0x0000046000027945 */ /* 0x000fd80003800000 */
[----:B------:R-:W-:Y:S05]  /*c600*/  @P3 BRA `(.L_x_126) ;  /* 0x0000000400103947 */ /* 0x000fea0003800000 */
[----:B-1----:R-:W1:Y:S01]  /*c610*/  S2R R8, SR_CgaCtaId ;  /* 0x0000000000087919 */ /* 0x002e620000008800 */
[----:B------:R-:W-:-:S04]  /*c620*/  MOV R5, 0x400 ;  /* 0x0000040000057802 */ /* 0x000fc80000000f00 */
[----:B-1----:R-:W-:Y:S02]  /*c630*/  LEA R5, R8, R5, 0x18 ;  /* 0x0000000508057211 */ /* 0x002fe400078ec0ff */
[----:B------:R-:W-:Y:S02]  /*c640*/  SHF.L.U32 R8, R4, 0x1f, RZ ;  /* 0x0000001f04087819 */ /* 0x000fe400000006ff */
[----:B------:R-:W-:-:S04]  /*c650*/  LEA R7, R0, R5, 0x3 ;  /* 0x0000000500077211 */ /* 0x000fc800078e18ff */
[----:B------:R-:W1:Y:S02]  /*c660*/  SYNCS.PHASECHK.TRANS64.TRYWAIT P3, [R7+URZ+0x1aa28], R8 ;  /* 0x01aa2808070075a7 */ /* 0x000e64000806017f */
[----:B-1----:R-:W-:Y:S05]  /*c670*/  @!P3 BRA `(.L_x_127) ;  /* 0x0000000800c8b947 */ /* 0x002fea0003800000 */
.L_x_150:
[----:B------:R-:W-:Y:S01]  /*c680*/  UPRMT UR4, UR20, 0x9910, URZ ;  /* 0x0000991014047896 */ /* 0x000fe2000800003f */
[----:B-1----:R-:W-:-:S03]  /*c690*/  @P1 IMAD.MOV.U32 R8, RZ, RZ, 0x3800 ;  /* 0x00003800ff081424 */ /* 0x002fc600078e00ff */
[----:B------:R-:W-:Y:S01]  /*c6a0*/  UISETP.NE.AND UP0, UPT, UR4, 0x2, UPT ;  /* 0x000000020400788c */ /* 0x000fe2000bf05270 */
[----:B------:R1:W-:Y:S05]  /*c6b0*/  @P1 SYNCS.ARRIVE.TRANS64 RZ, [R7+URZ+0x1aa00], R8 ;  /* 0x01aa000807ff19a7 */ /* 0x0003ea000800003f */
[----:B------:R-:W-:-:S13]  /*c6c0*/  PLOP3.LUT P3, PT, PT, PT, UP0, 0x80, 0x0 ;  /* 0x000000000000781c */ /* 0x000fda0003f6f008 */
[----:B-1----:R-:W-:Y:S05]  /*c6d0*/  @P3 BRA `(.L_x_128) ;  /* 0x0000000000043947 */ /* 0x002fea0003800000 */
[----:B------:R-:W-:Y:S01]  /*c6e0*/  BPT.TRAP 0x1 ;  /* 0x000000040000795c */ /* 0x000fe20000300000 */
.L_x_128:
[----:B------:R-:W-:Y:S05]  /*c6f0*/  @P0 BRA `(.L_x_129) ;  /* 0x0000000000040947 */ /* 0x000fea0003800000 */
[----:B------:R-:W-:Y:S01]  /*c700*/  BPT.TRAP 0x1 ;  /* 0x000000040000795c */ /* 0x000fe20000300000 */
.L_x_129:
        /* <DEDUP_REMOVED lines=15> */
[----:B------:R-:W-:Y:S01]  /*c800*/  IADD3 R0, R0, 0x1, RZ ;  /* 0x0000000100007810 */ /* 0x000fe20007ffe0ff */
[----:B------:R-:W-:Y:S01]  /*c810*/  USHF.L.U32 UR11, UR11, 0x6, URZ ;  /* 0x000000060b0b7899 */ /* 0x000fe2000800063f */
[----:B------:R-:W-:Y:S01]  /*c820*/  VIADD R9, R9, 0x1 ;  /* 0x0000000109097836 */ /* 0x000fe20000000000 */
[----:B------:R-:W-:Y:S01]  /*c830*/  UIADD3 UR8, UR14, 0x7000, URZ ;  /* 0x000070000e087890 */ /* 0x000fe2000fffe03f */
[----:B------:R-:W-:Y:S01]  /*c840*/  ISETP.NE.AND P3, PT, R0, 0x5, PT ;  /* 0x000000050000780c */ /* 0x000fe20003f65270 */
[----:B------:R-:W-:-:S02]  /*c850*/  UIADD3 UR15, UR14, 0x7800, URZ ;  /* 0x000078000e0f7890 */ /* 0x000fc4000fffe03f */
[----:B------:R-:W-:Y:S01]  /*c860*/  UIADD3 UR19, UR14, 0x8000, URZ ;  /* 0x000080000e137890 */ /* 0x000fe2000fffe03f */
[----:B------:R-:W-:Y:S01]  /*c870*/  SEL R5, RZ, 0x1, P3 ;  /* 0x00000001ff057807 */ /* 0x000fe20001800000 */
[----:B------:R-:W-:Y:S01]  /*c880*/  UIADD3 UR23, UR14, 0x8800, URZ ;  /* 0x000088000e177890 */ /* 0x000fe2000fffe03f */
[----:B------:R-:W-:Y:S01]  /*c890*/  SEL R0, R0, RZ, P3 ;  /* 0x000000ff00007207 */ /* 0x000fe20001800000 */
[----:B------:R-:W-:Y:S01]  /*c8a0*/  UMOV UR25, 0x40 ;  /* 0x0000004000197882 */ /* 0x000fe20000000000 */
        /* <DEDUP_REMOVED lines=26> */
.L_x_126:
[----:B------:R-:W-:Y:S05]  /*ca50*/  BSYNC B2 ;  /* 0x0000000000027941 */ /* 0x000fea0003800000 */
.L_x_125:
[C---:B------:R-:W-:Y:S02]  /*ca60*/  ISETP.GT.AND P3, PT, R6.reuse, 0x4, PT ;  /* 0x000000040600780c */ /* 0x040fe40003f64270 */
[----:B------:R-:W-:-:S11]  /*ca70*/  IADD3 R6, R6, -0x2, RZ ;  /* 0xfffffffe06067810 */ /* 0x000fd60007ffe0ff */
[----:B------:R-:W-:Y:S05]  /*ca80*/  @P3 BRA `(.L_x_130) ;  /* 0xfffffff400bc3947 */ /* 0x000fea000383ffff */
.L_x_119:
[----:B------:R-:W-:Y:S05]  /*ca90*/  BSYNC B1 ;  /* 0x0000000000017941 */ /* 0x000fea0003800000 */
.L_x_118:
[----:B------:R-:W-:Y:S01]  /*caa0*/  VIADD R17, R17, UR21 ;  /* 0x0000001511117c36 */ /* 0x000fe20008000000 */
[----:B------:R-:W-:Y:S01]  /*cab0*/  ULDC UR4, c[0x0][0xa00] ;  /* 0x0002800000047ab9 */ /* 0x000fe20000000800 */
[----:B-1----:R-:W-:-:S03]  /*cac0*/  PRMT R5, RZ, 0x7610, R5 ;  /* 0x00007610ff057816 */ /* 0x002fc60000000005 */
[----:B------:R-:W-:-:S13]  /*cad0*/  ISETP.GE.AND P3, PT, R17, UR4, PT ;  /* 0x0000000411007c0c */ /* 0x000fda000bf66270 */
[----:B------:R-:W-:Y:S05]  /*cae0*/  @!P3 BRA `(.L_x_131) ;  /* 0xffffffe8009cb947 */ /* 0x000fea000383ffff */
[----:B------:R-:W-:Y:S05]  /*caf0*/  BSYNC B0 ;  /* 0x0000000000007941 */ /* 0x000fea0003800000 */
.L_x_103:
[----:B------:R-:W-:Y:S05]  /*cb00*/  EXIT ;  /* 0x000000000000794d */ /* 0x000fea0003800000 */
.L_x_17:
[----:B-1----:R-:W-:-:S04]  /*cb10*/  MOV R4, UR4 ;  /* 0x0000000400047c02 */ /* 0x002fc80008000f00 */
[----:B------:R1:W2:Y:S03]  /*cb20*/  SYNCS.PHASECHK.TRANS64.TRYWAIT P1, [R4+URZ+0x1aa50], R3 ;  /* 0x01aa5003040075a7 */ /* 0x0002a6000802017f */
[----:B--2---:R-:W-:Y:S05]  /*cb30*/  @!P1 NANOSLEEP.SYNCS 0x989680 ;  /* 0x009896800000995d */ /* 0x004fea0003900000 */
[----:B------:R-:W2:Y:S02]  /*cb40*/  @!P1 SYNCS.PHASECHK.TRANS64 P1, [R4+URZ+0x1aa50], R3 ;  /* 0x01aa5003040095a7 */ /* 0x000ea4000802007f */
[----:B--2---:R-:W-:Y:S05]  /*cb50*/  @!P1 BRA `(.L_x_17) ;  /* 0xfffffffc00ec9947 */ /* 0x004fea000383ffff */
[----:B------:R-:W-:Y:S05]  /*cb60*/  BRA `(.L_x_132) ;  /* 0xffffff4800347947 */ /* 0x000fea000383ffff */
.L_x_19:
[----:B-1----:R-:W-:-:S04]  /*cb70*/  IMAD.U32 R6, RZ, RZ, UR34 ;  /* 0x00000022ff067e24 */ /* 0x002fc8000f8e00ff */
[----:B------:R1:W2:Y:S03]  /*cb80*/  SYNCS.PHASECHK.TRANS64.TRYWAIT P1, [R6+URZ+0x1aa00], R3 ;  /* 0x01aa0003060075a7 */ /* 0x0002a6000802017f */
[----:B--2---:R-:W-:Y:S05]  /*cb90*/  @!P1 NANOSLEEP.SYNCS 0x989680 ;  /* 0x009896800000995d */ /* 0x004fea0003900000 */
[----:B------:R-:W2:Y:S02]  /*cba0*/  @!P1 SYNCS.PHASECHK.TRANS64 P1, [R6+URZ+0x1aa00], R3 ;  /* 0x01aa0003060095a7 */ /* 0x000ea4000802007f */
[----:B--2---:R-:W-:Y:S05]  /*cbb0*/  @!P1 BRA `(.L_x_19) ;  /* 0xfffffffc00ec9947 */ /* 0x004fea000383ffff */
[----:B------:R-:W-:Y:S05]  /*cbc0*/  BRA `(.L_x_133) ;  /* 0xffffff4800487947 */ /* 0x000fea000383ffff */
.L_x_20:
[----:B-1----:R-:W-:-:S04]  /*cbd0*/  MOV R3, UR32 ;  /* 0x0000002000037c02 */ /* 0x002fc80008000f00 */
[----:B------:R1:W2:Y:S03]  /*cbe0*/  SYNCS.PHASECHK.TRANS64.TRYWAIT P1, [R3+URZ+-0x8], R4 ;  /* 0xfffff804030075a7 */ /* 0x0002a6000802017f */
[----:B--2---:R-:W-:Y:S05]  /*cbf0*/  @!P1 NANOSLEEP.SYNCS 0x989680 ;  /* 0x009896800000995d */ /* 0x004fea0003900000 */
[----:B------:R-:W2:Y:S02]  /*cc00*/  @!P1 SYNCS.PHASECHK.TRANS64 P1, [R3+URZ+-0x8], R4 ;  /* 0xfffff804030095a7 */ /* 0x000ea4000802007f */
[----:B--2---:R-:W-:Y:S05]  /*cc10*/  @!P1 BRA `(.L_x_20) ;  /* 0xfffffffc00ec9947 */ /* 0x004fea000383ffff */
[----:B------:R-:W-:Y:S05]  /*cc20*/  BRA `(.L_x_134) ;  /* 0xffffff4800387947 */ /* 0x000fea000383ffff */
.L_x_22:
[----:B-1----:R-:W-:-:S04]  /*cc30*/  IMAD.U32 R8, RZ, RZ, UR6 ;  /* 0x00000006ff087e24 */ /* 0x002fc8000f8e00ff */
[----:B------:R1:W2:Y:S03]  /*cc40*/  SYNCS.PHASECHK.TRANS64.TRYWAIT P1, [R8+URZ+0x1aa00], R7 ;  /* 0x01aa0007080075a7 */ /* 0x0002a6000802017f */
[----:B--2---:R-:W-:Y:S05]  /*cc50*/  @!P1 NANOSLEEP.SYNCS 0x989680 ;  /* 0x009896800000995d */ /* 0x004fea0003900000 */
[----:B------:R-:W2:Y:S02]  /*cc60*/  @!P1 SYNCS.PHASECHK.TRANS64 P1, [R8+URZ+0x1aa00], R7 ;  /* 0x01aa0007080095a7 */ /* 0x000ea4000802007f */
[----:B--2---:R-:W-:Y:S05]  /*cc70*/  @!P1 BRA `(.L_x_22) ;  /* 0xfffffffc00ec9947 */ /* 0x004fea000383ffff */
[----:B------:R-:W-:Y:S05]  /*cc80*/  BRA `(.L_x_135) ;  /* 0xffffff6000147947 */ /* 0x000fea000383ffff */
.L_x_27:
[----:B-1----:R-:W-:-:S04]  /*cc90*/  MOV R5, UR6 ;  /* 0x0000000600057c02 */ /* 0x002fc80008000f00 */
[----:B------:R1:W2:Y:S03]  /*cca0*/  SYNCS.PHASECHK.TRANS64.TRYWAIT P2, [R5+URZ+0x1aa00], R0 ;  /* 0x01aa0000050075a7 */ /* 0x0002a6000804017f */
[----:B--2---:R-:W-:Y:S05]  /*ccb0*/  @!P2 NANOSLEEP.SYNCS 0x989680 ;  /* 0x009896800000a95d */ /* 0x004fea0003900000 */
[----:B------:R-:W2:Y:S02]  /*ccc0*/  @!P2 SYNCS.PHASECHK.TRANS64 P2, [R5+URZ+0x1aa00], R0 ;  /* 0x01aa00000500a5a7 */ /* 0x000ea4000804007f */
[----:B--2---:R-:W-:Y:S05]  /*ccd0*/  @!P2 BRA `(.L_x_27) ;  /* 0xfffffffc00eca947 */ /* 0x004fea000383ffff */
[----:B------:R-:W-:Y:S05]  /*cce0*/  BRA `(.L_x_136) ;  /* 0xffffff6c00087947 */ /* 0x000fea000383ffff */
.L_x_31:
[----:B-1----:R-:W-:-:S04]  /*ccf0*/  IMAD.U32 R0, RZ, RZ, UR6 ;  /* 0x00000006ff007e24 */ /* 0x002fc8000f8e00ff */
[----:B------:R1:W2:Y:S03]  /*cd00*/  SYNCS.PHASECHK.TRANS64.TRYWAIT P2, [R0+URZ+0x1aa00], R9 ;  /* 0x01aa0009000075a7 */ /* 0x0002a6000804017f */
[----:B--2---:R-:W-:Y:S05]  /*cd10*/  @!P2 NANOSLEEP.SYNCS 0x989680 ;  /* 0x009896800000a95d */ /* 0x004fea0003900000 */
[----:B------:R-:W2:Y:S02]  /*cd20*/  @!P2 SYNCS.PHASECHK.TRANS64 P2, [R0+URZ+0x1aa00], R9 ;  /* 0x01aa00090000a5a7 */ /* 0x000ea4000804007f */
[----:B--2---:R-:W-:Y:S05]  /*cd30*/  @!P2 BRA `(.L_x_31) ;  /* 0xfffffffc00eca947 */ /* 0x004fea000383ffff */
[----:B------:R-:W-:Y:S05]  /*cd40*/  BRA `(.L_x_30) ;  /* 0xffffff8000bc7947 */ /* 0x000fea000383ffff */
.L_x_39:
[----:B-1----:R-:W-:-:S04]  /*cd50*/  MOV R5, UR6 ;  /* 0x0000000600057c02 */ /* 0x002fc80008000f00 */
[----:B------:R1:W2:Y:S03]  /*cd60*/  SYNCS.PHASECHK.TRANS64.TRYWAIT P2, [R5+URZ+0x1aa00], R4 ;  /* 0x01aa0004050075a7 */ /* 0x0002a6000804017f */
[----:B--2---:R-:W-:Y:S05]  /*cd70*/  @!P2 NANOSLEEP.SYNCS 0x989680 ;  /* 0x009896800000a95d */ /* 0x004fea0003900000 */
[----:B------:R-:W2:Y:S02]  /*cd80*/  @!P2 SYNCS.PHASECHK.TRANS64 P2, [R5+URZ+0x1aa00], R4 ;  /* 0x01aa00040500a5a7 */ /* 0x000ea4000804007f */
[----:B--2---:R-:W-:Y:S05]  /*cd90*/  @!P2 BRA `(.L_x_39) ;  /* 0xfffffffc00eca947 */ /* 0x004fea000383ffff */
[----:B------:R-:W-:Y:S05]  /*cda0*/  BRA `(.L_x_137) ;  /* 0xffffff8c00f07947 */ /* 0x000fea000383ffff */
.L_x_43:
[----:B-1----:R-:W-:-:S04]  /*cdb0*/  IMAD.U32 R9, RZ, RZ, UR6 ;  /* 0x00000006ff097e24 */ /* 0x002fc8000f8e00ff */
[----:B------:R1:W2:Y:S03]  /*cdc0*/  SYNCS.PHASECHK.TRANS64.TRYWAIT P2, [R9+URZ+0x1aa00], R0 ;  /* 0x01aa0000090075a7 */ /* 0x0002a6000804017f */
[----:B--2---:R-:W-:Y:S05]  /*cdd0*/  @!P2 NANOSLEEP.SYNCS 0x989680 ;  /* 0x009896800000a95d */ /* 0x004fea0003900000 */
[----:B------:R-:W2:Y:S02]  /*cde0*/  @!P2 SYNCS.PHASECHK.TRANS64 P2, [R9+URZ+0x1aa00], R0 ;  /* 0x01aa00000900a5a7 */ /* 0x000ea4000804007f */
[----:B--2---:R-:W-:Y:S05]  /*cdf0*/  @!P2 BRA `(.L_x_43) ;  /* 0xfffffffc00eca947 */ /* 0x004fea000383ffff */
[----:B------:R-:W-:Y:S05]  /*ce00*/  BRA `(.L_x_42) ;  /* 0xffffffa800ec7947 */ /* 0x000fea000383ffff */
.L_x_63:
[----:B-1----:R-:W-:-:S04]  /*ce10*/  MOV R3, UR32 ;  /* 0x0000002000037c02 */ /* 0x002fc80008000f00 */
[----:B------:R1:W2:Y:S03]  /*ce20*/  SYNCS.PHASECHK.TRANS64.TRYWAIT P1, [R3+URZ+0x8], R0 ;  /* 0x00000800030075a7 */ /* 0x0002a6000802017f */
[----:B--2---:R-:W-:Y:S05]  /*ce30*/  @!P1 NANOSLEEP.SYNCS 0x989680 ;  /* 0x009896800000995d */ /* 0x004fea0003900000 */
[----:B------:R-:W2:Y:S02]  /*ce40*/  @!P1 SYNCS.PHASECHK.TRANS64 P1, [R3+URZ+0x8], R0 ;  /* 0x00000800030095a7 */ /* 0x000ea4000802007f */
[----:B--2---:R-:W-:Y:S05]  /*ce50*/  @!P1 BRA `(.L_x_63) ;  /* 0xfffffffc00ec9947 */ /* 0x004fea000383ffff */
[----:B------:R-:W-:Y:S05]  /*ce60*/  BRA `(.L_x_138) ;  /* 0xffffffc0003c7947 */ /* 0x000fea000383ffff */
.L_x_88:
[----:B------:R-:W-:Y:S01]  /*ce70*/  BSSY B1, `(.L_x_139) ;  /* 0x0000006000017945 */ /* 0x000fe20003800000 */
[----:B------:R-:W-:-:S07]  /*ce80*/  IMAD.MOV.U32 R15, RZ, RZ, -0x1 ;  /* 0xffffffffff0f7424 */ /* 0x000fce00078e00ff */
[----:B------:R-:W-:Y:S05]  /*ce90*/  WARPSYNC.COLLECTIVE R15, `(.L_x_140) ;  /* 0x000000000f0c7348 */ /* 0x000fea0003c00000 */
[----:B------:R-:W-:Y:S02]  /*cea0*/  ELECT P6, UR62, PT ;  /* 0x00000000003e782f */ /* 0x000fe400038c0000 */
[----:B------:R-:W-:Y:S01]  /*ceb0*/  MOV R14, UR62 ;  /* 0x0000003e000e7c02 */ /* 0x000fe20008000f00 */
[----:B------:R-:W-:Y:S10]  /*cec0*/  ENDCOLLECTIVE ;  /* 0x000000000000791b */ /* 0x000ff40003800000 */
.L_x_140:
[----:B------:R-:W-:Y:S05]  /*ced0*/  BSYNC B1 ;  /* 0x0000000000017941 */ /* 0x000fea0003800000 */
.L_x_139:
[----:B------:R-:W-:Y:S05]  /*cee0*/  BRA `(.L_x_141) ;  /* 0xffffffd800dc7947 */ /* 0x000fea000383ffff */
.L_x_91:
[----:B-1----:R1:W2:Y:S02]  /*cef0*/  SYNCS.PHASECHK.TRANS64.TRYWAIT P2, [R7+URZ+0x1aa60], R6 ;  /* 0x01aa6006070075a7 */ /* 0x0022a4000804017f */
[----:B--2---:R-:W-:Y:S05]  /*cf00*/  @!P2 NANOSLEEP.SYNCS 0x989680 ;  /* 0x009896800000a95d */ /* 0x004fea0003900000 */
[----:B------:R-:W2:Y:S02]  /*cf10*/  @!P2 SYNCS.PHASECHK.TRANS64 P2, [R7+URZ+0x1aa60], R6 ;  /* 0x01aa60060700a5a7 */ /* 0x000ea4000804007f */
[----:B--2---:R-:W-:Y:S05]  /*cf20*/  @!P2 BRA `(.L_x_91) ;  /* 0xfffffffc00f0a947 */ /* 0x004fea000383ffff */
[----:B------:R-:W-:Y:S05]  /*cf30*/  BRA `(.L_x_142) ;  /* 0xffffffd800fc7947 */ /* 0x000fea000383ffff */
.L_x_96:
[----:B-1----:R1:W2:Y:S02]  /*cf40*/  SYNCS.PHASECHK.TRANS64.TRYWAIT P2, [R7+URZ+0x1aab0], R4 ;  /* 0x01aab004070075a7 */ /* 0x0022a4000804017f */
[----:B--2---:R-:W-:Y:S05]  /*cf50*/  @!P2 NANOSLEEP.SYNCS 0x989680 ;  /* 0x009896800000a95d */ /* 0x004fea0003900000 */
[----:B------:R-:W2:Y:S02]  /*cf60*/  @!P2 SYNCS.PHASECHK.TRANS64 P2, [R7+URZ+0x1aab0], R4 ;  /* 0x01aab0040700a5a7 */ /* 0x000ea4000804007f */
[----:B--2---:R-:W-:Y:S05]  /*cf70*/  @!P2 BRA `(.L_x_96) ;  /* 0xfffffffc00f0a947 */ /* 0x004fea000383ffff */
[----:B------:R-:W-:Y:S05]  /*cf80*/  BRA `(.L_x_95) ;  /* 0xffffffe000087947 */ /* 0x000fea000383ffff */
.L_x_99:
[----:B-1----:R1:W2:Y:S02]  /*cf90*/  SYNCS.PHASECHK.TRANS64.TRYWAIT P2, [R4+URZ+0x1aa60], R9 ;  /* 0x01aa6009040075a7 */ /* 0x0022a4000804017f */
[----:B--2---:R-:W-:Y:S05]  /*cfa0*/  @!P2 NANOSLEEP.SYNCS 0x989680 ;  /* 0x009896800000a95d */ /* 0x004fea0003900000 */
[----:B------:R-:W2:Y:S02]  /*cfb0*/  @!P2 SYNCS.PHASECHK.TRANS64 P2, [R4+URZ+0x1aa60], R9 ;  /* 0x01aa60090400a5a7 */ /* 0x000ea4000804007f */
[----:B--2---:R-:W-:Y:S05]  /*cfc0*/  @!P2 BRA `(.L_x_99) ;  /* 0xfffffffc00f0a947 */ /* 0x004fea000383ffff */
[----:B------:R-:W-:Y:S05]  /*cfd0*/  BRA `(.L_x_143) ;  /* 0xffffffe0001c7947 */ /* 0x000fea000383ffff */
.L_x_104:
[----:B------:R-:W-:Y:S01]  /*cfe0*/  BSSY B1, `(.L_x_144) ;  /* 0x0000006000017945 */ /* 0x000fe20003800000 */
[----:B------:R-:W-:-:S07]  /*cff0*/  MOV R15, 0xffffffff ;  /* 0xffffffff000f7802 */ /* 0x000fce0000000f00 */
[----:B------:R-:W-:Y:S05]  /*d000*/  WARPSYNC.COLLECTIVE R15, `(.L_x_145) ;  /* 0x000000000f0c7348 */ /* 0x000fea0003c00000 */
[----:B------:R-:W-:Y:S02]  /*d010*/  ELECT P6, UR62, PT ;  /* 0x00000000003e782f */ /* 0x000fe400038c0000 */
[----:B------:R-:W-:Y:S01]  /*d020*/  MOV R14, UR62 ;  /* 0x0000003e000e7c02 */ /* 0x000fe20008000f00 */
[----:B------:R-:W-:Y:S10]  /*d030*/  ENDCOLLECTIVE ;  /* 0x000000000000791b */ /* 0x000ff40003800000 */
.L_x_145:
[----:B------:R-:W-:Y:S05]  /*d040*/  BSYNC B1 ;  /* 0x0000000000017941 */ /* 0x000fea0003800000 */
.L_x_144:
[----:B------:R-:W-:Y:S05]  /*d050*/  BRA `(.L_x_146) ;  /* 0xffffffe400d87947 */ /* 0x000fea000383ffff */
.L_x_107:
[----:B-1----:R1:W2:Y:S02]  /*d060*/  SYNCS.PHASECHK.TRANS64.TRYWAIT P4, [R8+URZ+0x1aa28], R7 ;  /* 0x01aa2807080075a7 */ /* 0x0022a4000808017f */
[----:B--2---:R-:W-:Y:S05]  /*d070*/  @!P4 NANOSLEEP.SYNCS 0x989680 ;  /* 0x009896800000c95d */ /* 0x004fea0003900000 */
[----:B------:R-:W2:Y:S02]  /*d080*/  @!P4 SYNCS.PHASECHK.TRANS64 P4, [R8+URZ+0x1aa28], R7 ;  /* 0x01aa28070800c5a7 */ /* 0x000ea4000808007f */
[----:B--2---:R-:W-:Y:S05]  /*d090*/  @!P4 BRA `(.L_x_107) ;  /* 0xfffffffc00f0c947 */ /* 0x004fea000383ffff */
[----:B------:R-:W-:Y:S05]  /*d0a0*/  BRA `(.L_x_147) ;  /* 0xffffffe400ec7947 */ /* 0x000fea000383ffff */
.L_x_112:
[----:B-1----:R1:W2:Y:S02]  /*d0b0*/  SYNCS.PHASECHK.TRANS64.TRYWAIT P4, [R5+URZ+0x1aab0], R8 ;  /* 0x01aab008050075a7 */ /* 0x0022a4000808017f */
[----:B--2---:R-:W-:Y:S05]  /*d0c0*/  @!P4 NANOSLEEP.SYNCS 0x989680 ;  /* 0x009896800000c95d */ /* 0x004fea0003900000 */
[----:B------:R-:W2:Y:S02]  /*d0d0*/  @!P4 SYNCS.PHASECHK.TRANS64 P4, [R5+URZ+0x1aab0], R8 ;  /* 0x01aab0080500c5a7 */ /* 0x000ea4000808007f */
[----:B--2---:R-:W-:Y:S05]  /*d0e0*/  @!P4 BRA `(.L_x_112) ;  /* 0xfffffffc00f0c947 */ /* 0x004fea000383ffff */
[----:B------:R-:W-:Y:S05]  /*d0f0*/  BRA `(.L_x_111) ;  /* 0xffffffe800f07947 */ /* 0x000fea000383ffff */
.L_x_115:
[----:B-1----:R1:W2:Y:S02]  /*d100*/  SYNCS.PHASECHK.TRANS64.TRYWAIT P3, [R7+URZ+0x1aa28], R8 ;  /* 0x01aa2808070075a7 */ /* 0x0022a4000806017f */
[----:B--2---:R-:W-:Y:S05]  /*d110*/  @!P3 NANOSLEEP.SYNCS 0x989680 ;  /* 0x009896800000b95d */ /* 0x004fea0003900000 */
[----:B------:R-:W2:Y:S02]  /*d120*/  @!P3 SYNCS.PHASECHK.TRANS64 P3, [R7+URZ+0x1aa28], R8 ;  /* 0x01aa28080700b5a7 */ /* 0x000ea4000806007f */
[----:B--2---:R-:W-:Y:S05]  /*d130*/  @!P3 BRA `(.L_x_115) ;  /* 0xfffffffc00f0b947 */ /* 0x004fea000383ffff */
[----:B------:R-:W-:Y:S05]  /*d140*/  BRA `(.L_x_148) ;  /* 0xffffffec00087947 */ /* 0x000fea000383ffff */
.L_x_122:
[----:B-1----:R1:W2:Y:S02]  /*d150*/  SYNCS.PHASECHK.TRANS64.TRYWAIT P3, [R7+URZ+0x1aa28], R8 ;  /* 0x01aa2808070075a7 */ /* 0x0022a4000806017f */
[----:B--2---:R-:W-:Y:S05]  /*d160*/  @!P3 NANOSLEEP.SYNCS 0x989680 ;  /* 0x009896800000b95d */ /* 0x004fea0003900000 */
[----:B------:R-:W2:Y:S02]  /*d170*/  @!P3 SYNCS.PHASECHK.TRANS64 P3, [R7+URZ+0x1aa28], R8 ;  /* 0x01aa28080700b5a7 */ /* 0x000ea4000806007f */
[----:B--2---:R-:W-:Y:S05]  /*d180*/  @!P3 BRA `(.L_x_122) ;  /* 0xfffffffc00f0b947 */ /* 0x004fea000383ffff */
[----:B------:R-:W-:Y:S05]  /*d190*/  BRA `(.L_x_149) ;  /* 0xfffffff0001c7947 */ /* 0x000fea000383ffff */
.L_x_127:
[----:B-1----:R1:W2:Y:S02]  /*d1a0*/  SYNCS.PHASECHK.TRANS64.TRYWAIT P3, [R7+URZ+0x1aa28], R8 ;  /* 0x01aa2808070075a7 */ /* 0x0022a4000806017f */
[----:B--2---:R-:W-:Y:S05]  /*d1b0*/  @!P3 NANOSLEEP.SYNCS 0x989680 ;  /* 0x009896800000b95d */ /* 0x004fea0003900000 */
[----:B------:R-:W2:Y:S02]  /*d1c0*/  @!P3 SYNCS.PHASECHK.TRANS64 P3, [R7+URZ+0x1aa28], R8 ;  /* 0x01aa28080700b5a7 */ /* 0x000ea4000806007f */
[----:B--2---:R-:W-:Y:S05]  /*d1d0*/  @!P3 BRA `(.L_x_127) ;  /* 0xfffffffc00f0b947 */ /* 0x004fea000383ffff */
[----:B------:R-:W-:Y:S05]  /*d1e0*/  BRA `(.L_x_150) ;  /* 0xfffffff400247947 */ /* 0x000fea000383ffff */
        .weak           $__internal_0_$__cuda_sm20_rcp_rn_f32_slowpath
        .type           $__internal_0_$__cuda_sm20_rcp_rn_f32_slowpath,@function
        .size           $__internal_0_$__cuda_sm20_rcp_rn_f32_slowpath,(.L_x_156 - $__internal_0_$__cuda_sm20_rcp_rn_f32_slowpath)
$__internal_0_$__cuda_sm20_rcp_rn_f32_slowpath:
[----:B------:R-:W-:Y:S01]  /*d1f0*/  IMAD.SHL.U32 R0, R3, 0x2, RZ ;  /* 0x0000000203007824 */ /* 0x000fe200078e00ff */
[----:B------:R-:W-:Y:S04]  /*d200*/  BSSY B2, `(.L_x_151) ;  /* 0x0000030000027945 */ /* 0x000fe80003800000 */
[----:B------:R-:W-:-:S04]  /*d210*/  SHF.R.U32.HI R21, RZ, 0x18, R0 ;  /* 0x00000018ff157819 */ /* 0x000fc80000011600 */
[----:B------:R-:W-:-:S13]  /*d220*/  ISETP.NE.U32.AND P0, PT, R21, RZ, PT ;  /* 0x000000ff1500720c */ /* 0x000fda0003f05070 */
[----:B------:R-:W-:Y:S05]  /*d230*/  @P0 BRA `(.L_x_152) ;  /* 0x0000000000280947 */ /* 0x000fea0003800000 */
[----:B------:R-:W-:-:S04]  /*d240*/  SHF.L.U32 R0, R3, 0x1, RZ ;  /* 0x0000000103007819 */ /* 0x000fc800000006ff */
[----:B------:R-:W-:-:S13]  /*d250*/  ISETP.NE.AND P0, PT, R0, RZ, PT ;  /* 0x000000ff0000720c */ /* 0x000fda0003f05270 */
[----:B------:R-:W-:Y:S01]  /*d260*/  @P0 FFMA R7, R3, 1.84467440737095516160e+19, RZ ;  /* 0x5f80000003070823 */ /* 0x000fe200000000ff */
[----:B------:R-:W-:Y:S08]  /*d270*/  @!P0 MUFU.RCP R6, R3 ;  /* 0x0000000300068308 */ /* 0x000ff00000001000 */
[----:B------:R-:W1:Y:S02]  /*d280*/  @P0 MUFU.RCP R0, R7 ;  /* 0x0000000700000308 */ /* 0x000e640000001000 */
[----:B-1----:R-:W-:-:S04]  /*d290*/  @P0 FFMA R12, R7, R0, -1 ;  /* 0xbf800000070c0423 */ /* 0x002fc80000000000 */
[----:B------:R-:W-:-:S04]  /*d2a0*/  @P0 FADD.FTZ R13, -R12, -RZ ;  /* 0x800000ff0c0d0221 */ /* 0x000fc80000010100 */
[----:B------:R-:W-:-:S04]  /*d2b0*/  @P0 FFMA R0, R0, R13, R0 ;  /* 0x0000000d00000223 */ /* 0x000fc80000000000 */
[----:B------:R-:W-:Y:S01]  /*d2c0*/  @P0 FFMA R6, R0, 1.84467440737095516160e+19, RZ ;  /* 0x5f80000000060823 */ /* 0x000fe200000000ff */
[----:B------:R-:W-:Y:S06]  /*d2d0*/  BRA `(.L_x_153) ;  /* 0x0000000000887947 */ /* 0x000fec0003800000 */
.L_x_152:
[----:B------:R-:W-:-:S05]  /*d2e0*/  VIADD R24, R21, 0xffffff03 ;  /* 0xffffff0315187836 */ /* 0x000fca0000000000 */
[----:B------:R-:W-:-:S13]  /*d2f0*/  ISETP.GT.U32.AND P0, PT, R24, 0x1, PT ;  /* 0x000000011800780c */ /* 0x000fda0003f04070 */
[----:B------:R-:W-:Y:S05]  /*d300*/  @P0 BRA `(.L_x_154) ;  /* 0x0000000000780947 */ /* 0x000fea0003800000 */
[----:B------:R-:W-:Y:S02]  /*d310*/  LOP3.LUT R0, R3, 0x7fffff, RZ, 0xc0, !PT ;  /* 0x007fffff03007812 */ /* 0x000fe400078ec0ff */
[----:B------:R-:W-:Y:S02]  /*d320*/  MOV R13, 0x3 ;  /* 0x00000003000d7802 */ /* 0x000fe40000000f00 */
[----:B------:R-:W-:Y:S02]  /*d330*/  LOP3.LUT R0, R0, 0x3f800000, RZ, 0xfc, !PT ;  /* 0x3f80000000007812 */ /* 0x000fe400078efcff */
[----:B------:R-:W-:Y:S02]  /*d340*/  SHF.L.U32 R13, R13, R24, RZ ;  /* 0x000000180d0d7219 */ /* 0x000fe400000006ff */
[----:B------:R-:W1:Y:S02]  /*d350*/  MUFU.RCP R7, R0 ;  /* 0x0000000000077308 */ /* 0x000e640000001000 */
[----:B-1----:R-:W-:-:S04]  /*d360*/  FFMA R6, R0, R7, -1 ;  /* 0xbf80000000067423 */ /* 0x002fc80000000007 */
[----:B------:R-:W-:-:S04]  /*d370*/  FADD.FTZ R6, -R6, -RZ ;  /* 0x800000ff06067221 */ /* 0x000fc80000010100 */
[CCC-:B------:R-:W-:Y:S01]  /*d380*/  FFMA.RM R12, R7.reuse, R6.reuse, R7.reuse ;  /* 0x00000006070c7223 */ /* 0x1c0fe20000004007 */
[----:B------:R-:W-:-:S04]  /*d390*/  FFMA.RP R7, R7, R6, R7 ;  /* 0x0000000607077223 */ /* 0x000fc80000008007 */
[C---:B------:R-:W-:Y:S02]  /*d3a0*/  LOP3.LUT R6, R12.reuse, 0x7fffff, RZ, 0xc0, !PT ;  /* 0x007fffff0c067812 */ /* 0x040fe400078ec0ff */
[----:B------:R-:W-:Y:S02]  /*d3b0*/  FSETP.NEU.FTZ.AND P0, PT, R12, R7, PT ;  /* 0x000000070c00720b */ /* 0x000fe40003f1d000 */
[----:B------:R-:W-:Y:S02]  /*d3c0*/  LOP3.LUT R6, R6, 0x800000, RZ, 0xfc, !PT ;  /* 0x0080000006067812 */ /* 0x000fe400078efcff */
[----:B------:R-:W-:Y:S02]  /*d3d0*/  SEL R7, RZ, 0xffffffff, !P0 ;  /* 0xffffffffff077807 */ /* 0x000fe40004000000 */
[----:B------:R-:W-:-:S03]  /*d3e0*/  LOP3.LUT R13, R13, R6, RZ, 0xc0, !PT ;  /* 0x000000060d0d7212 */ /* 0x000fc600078ec0ff */
[----:B------:R-:W-:Y:S01]  /*d3f0*/  IMAD.MOV R7, RZ, RZ, -R7 ;  /* 0x000000ffff077224 */ /* 0x000fe200078e0a07 */
[----:B------:R-:W-:-:S04]  /*d400*/  SHF.R.U32.HI R13, RZ, R24, R13 ;  /* 0x00000018ff0d7219 */ /* 0x000fc8000001160d */
[--C-:B------:R-:W-:Y:S01]  /*d410*/  LOP3.LUT P1, RZ, R7, R24, R6.reuse, 0xf8, !PT ;  /* 0x0000001807ff7212 */ /* 0x100fe2000782f806 */
[----:B------:R-:W-:Y:S01]  /*d420*/  VIADD R7, R21, 0xffffff04 ;  /* 0xffffff0415077836 */ /* 0x000fe20000000000 */
[C---:B------:R-:W-:Y:S02]  /*d430*/  LOP3.LUT P0, RZ, R13.reuse, 0x1, RZ, 0xc0, !PT ;  /* 0x000000010dff7812 */ /* 0x040fe4000780c0ff */
[----:B------:R-:W-:Y:S02]  /*d440*/  LOP3.LUT P2, RZ, R13, 0x2, RZ, 0xc0, !PT ;  /* 0x000000020dff7812 */ /* 0x000fe4000784c0ff */
[----:B------:R-:W-:Y:S02]  /*d450*/  SHF.R.U32.HI R6, RZ, R7, R6 ;  /* 0x00000007ff067219 */ /* 0x000fe40000011606 */
[----:B------:R-:W-:Y:S02]  /*d460*/  PLOP3.LUT P0, PT, P0, P1, P2, 0xe0, 0x0 ;  /* 0x000000000000781c */ /* 0x000fe40000703c20 */
[----:B------:R-:W-:-:S02]  /*d470*/  LOP3.LUT P1, RZ, R3, 0x7fffff, RZ, 0xc0, !PT ;  /* 0x007fffff03ff7812 */ /* 0x000fc4000782c0ff */
[----:B------:R-:W-:-:S04]  /*d480*/  SEL R0, RZ, 0x1, !P0 ;  /* 0x00000001ff007807 */ /* 0x000fc80004000000 */
[----:B------:R-:W-:-:S04]  /*d490*/  IADD3 R0, -R0, RZ, RZ ;  /* 0x000000ff00007210 */ /* 0x000fc80007ffe1ff */
[----:B------:R-:W-:-:S13]  /*d4a0*/  ISETP.GE.AND P0, PT, R0, RZ, PT ;  /* 0x000000ff0000720c */ /* 0x000fda0003f06270 */
[----:B------:R-:W-:-:S05]  /*d4b0*/  @!P0 IADD3 R6, R6, 0x1, RZ ;  /* 0x0000000106068810 */ /* 0x000fca0007ffe0ff */
[----:B------:R-:W-:-:S05]  /*d4c0*/  @!P1 IMAD.SHL.U32 R6, R6, 0x2, RZ ;  /* 0x0000000206069824 */ /* 0x000fca00078e00ff */
[----:B------:R-:W-:Y:S01]  /*d4d0*/  LOP3.LUT R6, R6, 0x80000000, R3, 0xf8, !PT ;  /* 0x8000000006067812 */ /* 0x000fe200078ef803 */
[----:B------:R-:W-:Y:S06]  /*d4e0*/  BRA `(.L_x_153) ;  /* 0x0000000000047947 */ /* 0x000fec0003800000 */
.L_x_154:
[----:B------:R1:W2:Y:S02]  /*d4f0*/  MUFU.RCP R6, R3 ;  /* 0x0000000300067308 */ /* 0x0002a40000001000 */
.L_x_153:
[----:B------:R-:W-:Y:S05]  /*d500*/  BSYNC B2 ;  /* 0x0000000000027941 */ /* 0x000fea0003800000 */
.L_x_151:
[----:B--2---:R-:W-:Y:S01]  /*d510*/  MOV R0, R6 ;  /* 0x0000000600007202 */ /* 0x004fe20000000f00 */
[----:B------:R-:W-:Y:S01]  /*d520*/  IMAD.MOV.U32 R6, RZ, RZ, R14 ;  /* 0x000000ffff067224 */ /* 0x000fe200078e000e */
[----:B------:R-:W-:-:S04]  /*d530*/  MOV R7, 0x0 ;  /* 0x0000000000077802 */ /* 0x000fc80000000f00 */
[----:B-1----:R-:W-:Y:S05]  /*d540*/  RET.REL.NODEC R6 `(_ZN7cutlass13device_kernelINS_4fmha6kernel28FmhaKernelTmaWarpSpecializedINS1_10collective30FmhaMainloopTmaWarpSpecializedINS_6half_tEffN4cute5tupleIJNS7_1CILi128EEENS9_ILi64EEENS9_ILi112EEEEEENS8_IJiNS9_ILi1EEENS8_IJiiEEEEEESG_SG_NS4_12CausalFusionEJNS2_6OptionILNS2_3TagE0ENS9_ILb1EEEEENSI_ILSJ_2ESK_EEEEENS4_15FmhaFwdEpilogueIS6_fNS8_IJSB_SC_SB_EEEEENS2_23PersistentTileSchedulerEJSL_SM_EEEEEvNT_6ParamsE) ;  /* 0xffffff2806ac7950 */ /* 0x002fea0003c3ffff */
.L_x_155:
[----:B------:R-:W-:-:S00]  /*d550*/  BRA `(.L_x_155) ;  /* 0xfffffffc00fc7947 */ /* 0x000fc0000383ffff */
[----:B------:R-:W-:-:S00]  /*d560*/  NOP ;  /* 0x0000000000007918 */ /* 0x000fc00000000000 */
        /* <DEDUP_REMOVED lines=9> */
.L_x_156:


//--------------------- .nv.global.init           --------------------------
	.section	.nv.global.init,"aw",@progbits
.nv.global.init:
	.type		$str$24,@object
	.size		$str$24,($str$25 - $str$24)
$str$24:
        /*0000*/ 	.byte	0x28, 0x61, 0x64, 0x64, 0x72, 0x65, 0x73, 0x73, 0x20, 0x26, 0x20, 0x6d, 0x61, 0x73, 0x6b, 0x29
        /*0010*/ 	.byte	0x20, 0x3d, 0x3d, 0x20, 0x30, 0x00
	.type		$str$25,@object
	.size		$str$25,(__unnamed_1 - $str$25)
$str$25:
        /*0016*/ 	.byte	0x2f, 0x74, 0x6d, 0x70, 0x2f, 0x63, 0x75, 0x74, 0x6c, 0x61, 0x73, 0x73, 0x5f, 0x73, 0x77, 0x65
        /*0026*/ 	.byte	0x65, 0x70, 0x5f, 0x73, 0x72, 0x63, 0x2f, 0x69, 0x6e, 0x63, 0x6c, 0x75, 0x64, 0x65, 0x2f, 0x63
        /*0036*/ 	.byte	0x75, 0x74, 0x65, 0x2f, 0x70, 0x6f, 0x69, 0x6e, 0x74, 0x65, 0x72, 0x5f, 0x66, 0x6c, 0x61, 0x67
        /*0046*/ 	.byte	0x67, 0x65, 0x64, 0x2e, 0x68, 0x70, 0x70, 0x00
	.type		__unnamed_1,@object
	.size		__unnamed_1,(__unnamed_2 - __unnamed_1)
__unnamed_1:
        /*004e*/ 	.byte	0x61, 0x75, 0x74, 0x6f, 0x20, 0x63, 0x75, 0x74, 0x65, 0x3a, 0x3a, 0x61, 0x73, 0x5f, 0x70, 0x6f
        /* <DEDUP_REMOVED lines=27> */
        /*020e*/ 	.byte	0x3e, 0x3e, 0x3e, 0x3e, 0x3e, 0x5d, 0x00
	.type		__unnamed_2,@object
	.size		__unnamed_2,(.L_1 - __unnamed_2)
__unnamed_2:
        /* <DEDUP_REMOVED lines=29> */
.L_1:


//--------------------- .nv.shared._ZN7cutlass13device_kernelINS_4fmha6kernel28FmhaKernelTmaWarpSpecializedINS1_10collective30FmhaMainloopTmaWarpSpecializedINS_6half_tEffN4cute5tupleIJNS7_1CILi128EEENS9_ILi64EEENS9_ILi112EEEEEENS8_IJiNS9_ILi1EEENS8_IJiiEEEEEESG_SG_NS4_12CausalFusionEJNS2_6OptionILNS2_3TagE0ENS9_ILb1EEEEENSI_ILSJ_2ESK_EEEEENS4_15FmhaFwdEpilogueIS6_fNS8_IJSB_SC_SB_EEEEENS2_23PersistentTileSchedulerEJSL_SM_EEEEEvNT_6ParamsE --------------------------
	.section	.nv.shared._ZN7cutlass13device_kernelINS_4fmha6kernel28FmhaKernelTmaWarpSpecializedINS1_10collective30FmhaMainloopTmaWarpSpecializedINS_6half_tEffN4cute5tupleIJNS7_1CILi128EEENS9_ILi64EEENS9_ILi112EEEEEENS8_IJiNS9_ILi1EEENS8_IJiiEEEEEESG_SG_NS4_12CausalFusionEJNS2_6OptionILNS2_3TagE0ENS9_ILb1EEEEENSI_ILSJ_2ESK_EEEEENS4_15FmhaFwdEpilogueIS6_fNS8_IJSB_SC_SB_EEEEENS2_23PersistentTileSchedulerEJSL_SM_EEEEEvNT_6ParamsE,"aw",@nobits
	.sectionflags	@""
	.align	16
	.zero		1024


//--------------------- .nv.shared.reserved.0     --------------------------
	.section	.nv.shared.reserved.0,"aw",@nobits
	.weak		__nv_reservedSMEM_offset_0_alias
	.size		__nv_reservedSMEM_offset_0_alias, 0, 0
	.other		__nv_reservedSMEM_offset_0_alias,@"STO_CUDA_RESERVED_SHARED STV_DEFAULT"
__nv_reservedSMEM_offset_0_alias:
	.zero		0


//--------------------- .nv.global                --------------------------
	.section	.nv.global,"aw",@nobits
.nv.global:
	.type		_ZN39_INTERNAL_8ba0daf4_4_k_cu_39746140_33894cute1_E,@object
	.size		_ZN39_INTERNAL_8ba0daf4_4_k_cu_39746140_33894cute1_E,(_ZN39_INTERNAL_8ba0daf4_4_k_cu_39746140_33894cuda3std3__45__cpo6cbeginE - _ZN39_INTERNAL_8ba0daf4_4_k_cu_39746140_33894cute1_E)
_ZN39_INTERNAL_8ba0daf4_4_k_cu_39746140_33894cute1_E:
	.zero		1
	.type		_ZN39_INTERNAL_8ba0daf4_4_k_cu_39746140_33894cuda3std3__45__cpo6cbeginE,@object
	.size		_ZN39_INTERNAL_8ba0daf4_4_k_cu_39746140_33894cuda3std3__45__cpo6cbeginE,(_ZN39_INTERNAL_8ba0daf4_4_k_cu_39746140_33894cuda3std3__48in_placeE - _ZN39_INTERNAL_8ba0daf4_4_k_cu_39746140_33894cuda3std3__45__cpo6cbeginE)
_ZN39_INTERNAL_8ba0daf4_4_k_cu_39746140_33894cuda3std3__45__cpo6cbeginE:
	.zero		1
	.type		_ZN39_INTERNAL_8ba0daf4_4_k_cu_39746140_33894cuda3std3__48in_placeE,@object
	.size		_ZN39_INTERNAL_8ba0daf4_4_k_cu_39746140_33894cuda3std3__48in_placeE,(_ZN39_INTERNAL_8ba0daf4_4_k_cu_39746140_33894cuda3std6ranges3__45__cpo9iter_moveE - _ZN39_INTERNAL_8ba0daf4_4_k_cu_39746140_33894cuda3std3__48in_placeE)
_ZN39_INTERNAL_8ba0daf4_4_k_cu_39746140_33894cuda3std3__48in_placeE:
	.zero		1
	.type		_ZN39_INTERNAL_8ba0daf4_4_k_cu_39746140_33894cuda3std6ranges3__45__cpo9iter_moveE,@object
	.size		_ZN39_INTERNAL_8ba0daf4_4_k_cu_39746140_33894cuda3std6ranges3__45__cpo9iter_moveE,(_ZN39_INTERNAL_8ba0daf4_4_k_cu_39746140_33894cuda3std3__45__cpo5beginE - _ZN39_INTERNAL_8ba0daf4_4_k_cu_39746140_33894cuda3std6ranges3__45__cpo9iter_moveE)
_ZN39_INTERNAL_8ba0daf4_4_k_cu_39746140_33894cuda3std6ranges3__45__cpo9iter_moveE:
	.zero		1
	.type		_ZN39_INTERNAL_8ba0daf4_4_k_cu_39746140_33894cuda3std3__45__cpo5beginE,@object
	.size		_ZN39_INTERNAL_8ba0daf4_4_k_cu_39746140_33894cuda3std3__45__cpo5beginE,(_ZN39_INTERNAL_8ba0daf4_4_k_cu_39746140_33894cuda3std3__441_GLOBAL__N__8ba0daf4_4_k_cu_39746140_33896ignoreE - _ZN39_INTERNAL_8ba0daf4_4_k_cu_39746140_33894cuda3std3__45__cpo5beginE)
_ZN39_INTERNAL_8ba0daf4_4_k_cu_39746140_33894cuda3std3__45__cpo5beginE:
	.zero		1
	.type		_ZN39_INTERNAL_8ba0daf4_4_k_cu_39746140_33894cuda3std3__441_GLOBAL__N__8ba0daf4_4_k_cu_39746140_33896ignoreE,@object
	.size		_ZN39_INTERNAL_8ba0daf4_4_k_cu_39746140_33894cuda3std3__441_GLOBAL__N__8ba0daf4_4_k_cu_39746140_33896ignoreE,(_ZN39_INTERNAL_8ba0daf4_4_k_cu_39746140_33894cute7productE - _ZN39_INTERNAL_8ba0daf4_4_k_cu_39746140_33894cuda3std3__441_GLOBAL__N__8ba0daf4_4_k_cu_39746140_33896ignoreE)
_ZN39_INTERNAL_8ba0daf4_4_k_cu_39746140_33894cuda3std3__441_GLOBAL__N__8ba0daf4_4_k_cu_39746140_33896ignoreE:
	.zero		1
	.type		_ZN39_INTERNAL_8ba0daf4_4_k_cu_39746140_33894cute7productE,@object
	.size		_ZN39_INTERNAL_8ba0daf4_4_k_cu_39746140_33894cute7productE,(_ZN39_INTERNAL_8ba0daf4_4_k_cu_39746140_33894cuda3std3__45__cpo3endE - _ZN39_INTERNAL_8ba0daf4_4_k_cu_39746140_33894cute7productE)
_ZN39_INTERNAL_8ba0daf4_4_k_cu_39746140_33894cute7productE:
	.zero		1
	.type		_ZN39_INTERNAL_8ba0daf4_4_k_cu_39746140_33894cuda3std3__45__cpo3endE,@object
	.size		_ZN39_INTERNAL_8ba0daf4_4_k_cu_39746140_33894cuda3std3__45__cpo3endE,(_ZN39_INTERNAL_8ba0daf4_4_k_cu_39746140_33894cuda3std3__419piecewise_constructE - _ZN39_INTERNAL_8ba0daf4_4_k_cu_39746140_33894cuda3std3__45__cpo3endE)
_ZN39_INTERNAL_8ba0daf4_4_k_cu_39746140_33894cuda3std3__45__cpo3endE:
	.zero		1
	.type		_ZN39_INTERNAL_8ba0daf4_4_k_cu_39746140_33894cuda3std3__419piecewise_constructE,@object
	.size		_ZN39_INTERNAL_8ba0daf4_4_k_cu_39746140_33894cuda3std3__419piecewise_constructE,(_ZN39_INTERNAL_8ba0daf4_4_k_cu_39746140_33894cuda3std3__45__cpo4cendE - _ZN39_INTERNAL_8ba0daf4_4_k_cu_39746140_33894cuda3std3__419piecewise_constructE)
_ZN39_INTERNAL_8ba0daf4_4_k_cu_39746140_33894cuda3std3__419piecewise_constructE:
	.zero		1
	.type		_ZN39_INTERNAL_8ba0daf4_4_k_cu_39746140_33894cuda3std3__45__cpo4cendE,@object
	.size		_ZN39_INTERNAL_8ba0daf4_4_k_cu_39746140_33894cuda3std3__45__cpo4cendE,(_ZN39_INTERNAL_8ba0daf4_4_k_cu_39746140_33894cuda3std6ranges3__45__cpo4swapE - _ZN39_INTERNAL_8ba0daf4_4_k_cu_39746140_33894cuda3std3__45__cpo4cendE)
_ZN39_INTERNAL_8ba0daf4_4_k_cu_39746140_33894cuda3std3__45__cpo4cendE:
	.zero		1
	.type		_ZN39_INTERNAL_8ba0daf4_4_k_cu_39746140_33894cuda3std6ranges3__45__cpo4swapE,@object
	.size		_ZN39_INTERNAL_8ba0daf4_4_k_cu_39746140_33894cuda3std6ranges3__45__cpo4swapE,(.L_9 - _ZN39_INTERNAL_8ba0daf4_4_k_cu_39746140_33894cuda3std6ranges3__45__cpo4swapE)
_ZN39_INTERNAL_8ba0daf4_4_k_cu_39746140_33894cuda3std6ranges3__45__cpo4swapE:
	.zero		1
.L_9:


//--------------------- .nv.constant0._ZN7cutlass13device_kernelINS_4fmha6kernel28FmhaKernelTmaWarpSpecializedINS1_10collective30FmhaMainloopTmaWarpSpecializedINS_6half_tEffN4cute5tupleIJNS7_1CILi128EEENS9_ILi64EEENS9_ILi112EEEEEENS8_IJiNS9_ILi1EEENS8_IJiiEEEEEESG_SG_NS4_12CausalFusionEJNS2_6OptionILNS2_3TagE0ENS9_ILb1EEEEENSI_ILSJ_2ESK_EEEEENS4_15FmhaFwdEpilogueIS6_fNS8_IJSB_SC_SB_EEEEENS2_23PersistentTileSchedulerEJSL_SM_EEEEEvNT_6ParamsE --------------------------
	.section	.nv.constant0._ZN7cutlass13device_kernelINS_4fmha6kernel28FmhaKernelTmaWarpSpecializedINS1_10collective30FmhaMainloopTmaWarpSpecializedINS_6half_tEffN4cute5tupleIJNS7_1CILi128EEENS9_ILi64EEENS9_ILi112EEEEEENS8_IJiNS9_ILi1EEENS8_IJiiEEEEEESG_SG_NS4_12CausalFusionEJNS2_6OptionILNS2_3TagE0ENS9_ILb1EEEEENSI_ILSJ_2ESK_EEEEENS4_15FmhaFwdEpilogueIS6_fNS8_IJSB_SC_SB_EEEEENS2_23PersistentTileSchedulerEJSL_SM_EEEEEvNT_6ParamsE,"a",@progbits
	.sectionflags	@""
	.align	4
.nv.constant0._ZN7cutlass13device_kernelINS_4fmha6kernel28FmhaKernelTmaWarpSpecializedINS1_10collective30FmhaMainloopTmaWarpSpecializedINS_6half_tEffN4cute5tupleIJNS7_1CILi128EEENS9_ILi64EEENS9_ILi112EEEEEENS8_IJiNS9_ILi1EEENS8_IJiiEEEEEESG_SG_NS4_12CausalFusionEJNS2_6OptionILNS2_3TagE0ENS9_ILb1EEEEENSI_ILSJ_2ESK_EEEEENS4_15FmhaFwdEpilogueIS6_fNS8_IJSB_SC_SB_EEEEENS2_23PersistentTileSchedulerEJSL_SM_EEEEEvNT_6ParamsE:
	.zero		2688


//--------------------- SYMBOLS --------------------------

	.type		.nv.reservedSmem.offset0,@object
	.size		.nv.reservedSmem.offset0,0x4
	.type		__assertfail,@function
